//
// Generated by NVIDIA NVVM Compiler
//
// Compiler Build ID: CL-36424714
// Cuda compilation tools, release 13.0, V13.0.88
// Based on NVVM 20.0.0
//

.version 9.0
.target sm_100
.address_size 64

	// .globl	_Z20gemm_nn_tiled_kernelPfS_S_iii
// _ZZ20gemm_nn_tiled_kernelPfS_S_iiiE6tile_A has been demoted
// _ZZ20gemm_nn_tiled_kernelPfS_S_iiiE6tile_B has been demoted
// _ZZ20gemm_nt_tiled_kernelPfS_S_iiiE6tile_A has been demoted
// _ZZ20gemm_nt_tiled_kernelPfS_S_iiiE6tile_B has been demoted
// _ZZ20gemm_tn_tiled_kernelPfS_S_iiiE6tile_A has been demoted
// _ZZ20gemm_tn_tiled_kernelPfS_S_iiiE6tile_B has been demoted

.visible .entry _Z20gemm_nn_tiled_kernelPfS_S_iii(
	.param .u64 .ptr .align 1 _Z20gemm_nn_tiled_kernelPfS_S_iii_param_0,
	.param .u64 .ptr .align 1 _Z20gemm_nn_tiled_kernelPfS_S_iii_param_1,
	.param .u64 .ptr .align 1 _Z20gemm_nn_tiled_kernelPfS_S_iii_param_2,
	.param .u32 _Z20gemm_nn_tiled_kernelPfS_S_iii_param_3,
	.param .u32 _Z20gemm_nn_tiled_kernelPfS_S_iii_param_4,
	.param .u32 _Z20gemm_nn_tiled_kernelPfS_S_iii_param_5
)
{
	.reg .pred 	%p<12>;
	.reg .b32 	%r<43>;
	.reg .b32 	%f<63>;
	.reg .b64 	%rd<13>;
	// demoted variable
	.shared .align 4 .b8 _ZZ20gemm_nn_tiled_kernelPfS_S_iiiE6tile_A[1024];
	// demoted variable
	.shared .align 4 .b8 _ZZ20gemm_nn_tiled_kernelPfS_S_iiiE6tile_B[1024];
	ld.param.u64 	%rd4, [_Z20gemm_nn_tiled_kernelPfS_S_iii_param_0];
	ld.param.u64 	%rd5, [_Z20gemm_nn_tiled_kernelPfS_S_iii_param_1];
	ld.param.u64 	%rd6, [_Z20gemm_nn_tiled_kernelPfS_S_iii_param_2];
	ld.param.u32 	%r24, [_Z20gemm_nn_tiled_kernelPfS_S_iii_param_3];
	ld.param.u32 	%r25, [_Z20gemm_nn_tiled_kernelPfS_S_iii_param_4];
	ld.param.u32 	%r26, [_Z20gemm_nn_tiled_kernelPfS_S_iii_param_5];
	mov.u32 	%r27, %ctaid.y;
	shl.b32 	%r28, %r27, 4;
	mov.u32 	%r40, %tid.y;
	add.s32 	%r2, %r28, %r40;
	mov.u32 	%r29, %ctaid.x;
	shl.b32 	%r3, %r29, 4;
	mov.u32 	%r38, %tid.x;
	add.s32 	%r5, %r3, %r38;
	setp.lt.s32 	%p1, %r25, 1;
	mov.f32 	%f62, 0f00000000;
	@%p1 bra 	$L__BB0_7;
	add.s32 	%r30, %r25, 15;
	shr.u32 	%r31, %r30, 4;
	shl.b32 	%r32, %r40, 6;
	mov.u32 	%r33, _ZZ20gemm_nn_tiled_kernelPfS_S_iiiE6tile_A;
	add.s32 	%r6, %r33, %r32;
	shl.b32 	%r34, %r38, 2;
	add.s32 	%r7, %r6, %r34;
	mov.u32 	%r35, _ZZ20gemm_nn_tiled_kernelPfS_S_iiiE6tile_B;
	add.s32 	%r9, %r35, %r34;
	add.s32 	%r8, %r9, %r32;
	neg.s32 	%r42, %r31;
	mad.lo.s32 	%r36, %r40, %r26, %r38;
	add.s32 	%r41, %r36, %r3;
	shl.b32 	%r12, %r26, 4;
	mad.lo.s32 	%r39, %r25, %r2, %r38;
	cvta.to.global.u64 	%rd1, %rd4;
	cvta.to.global.u64 	%rd2, %rd5;
	mov.f32 	%f62, 0f00000000;
$L__BB0_2:
	setp.ge.s32 	%p2, %r2, %r24;
	mul.wide.s32 	%rd7, %r39, 4;
	add.s64 	%rd3, %rd1, %rd7;
	setp.ge.s32 	%p3, %r38, %r25;
	mov.f32 	%f60, 0f00000000;
	or.pred  	%p4, %p2, %p3;
	@%p4 bra 	$L__BB0_4;
	ld.global.f32 	%f60, [%rd3];
$L__BB0_4:
	setp.ge.s32 	%p5, %r5, %r26;
	st.shared.f32 	[%r7], %f60;
	setp.ge.s32 	%p6, %r40, %r25;
	mov.f32 	%f61, 0f00000000;
	or.pred  	%p7, %p5, %p6;
	@%p7 bra 	$L__BB0_6;
	mul.wide.s32 	%rd8, %r41, 4;
	add.s64 	%rd9, %rd2, %rd8;
	ld.global.f32 	%f61, [%rd9];
$L__BB0_6:
	st.shared.f32 	[%r8], %f61;
	bar.sync 	0;
	ld.shared.f32 	%f12, [%r6];
	ld.shared.f32 	%f13, [%r9];
	fma.rn.f32 	%f14, %f12, %f13, %f62;
	ld.shared.f32 	%f15, [%r6+4];
	ld.shared.f32 	%f16, [%r9+64];
	fma.rn.f32 	%f17, %f15, %f16, %f14;
	ld.shared.f32 	%f18, [%r6+8];
	ld.shared.f32 	%f19, [%r9+128];
	fma.rn.f32 	%f20, %f18, %f19, %f17;
	ld.shared.f32 	%f21, [%r6+12];
	ld.shared.f32 	%f22, [%r9+192];
	fma.rn.f32 	%f23, %f21, %f22, %f20;
	ld.shared.f32 	%f24, [%r6+16];
	ld.shared.f32 	%f25, [%r9+256];
	fma.rn.f32 	%f26, %f24, %f25, %f23;
	ld.shared.f32 	%f27, [%r6+20];
	ld.shared.f32 	%f28, [%r9+320];
	fma.rn.f32 	%f29, %f27, %f28, %f26;
	ld.shared.f32 	%f30, [%r6+24];
	ld.shared.f32 	%f31, [%r9+384];
	fma.rn.f32 	%f32, %f30, %f31, %f29;
	ld.shared.f32 	%f33, [%r6+28];
	ld.shared.f32 	%f34, [%r9+448];
	fma.rn.f32 	%f35, %f33, %f34, %f32;
	ld.shared.f32 	%f36, [%r6+32];
	ld.shared.f32 	%f37, [%r9+512];
	fma.rn.f32 	%f38, %f36, %f37, %f35;
	ld.shared.f32 	%f39, [%r6+36];
	ld.shared.f32 	%f40, [%r9+576];
	fma.rn.f32 	%f41, %f39, %f40, %f38;
	ld.shared.f32 	%f42, [%r6+40];
	ld.shared.f32 	%f43, [%r9+640];
	fma.rn.f32 	%f44, %f42, %f43, %f41;
	ld.shared.f32 	%f45, [%r6+44];
	ld.shared.f32 	%f46, [%r9+704];
	fma.rn.f32 	%f47, %f45, %f46, %f44;
	ld.shared.f32 	%f48, [%r6+48];
	ld.shared.f32 	%f49, [%r9+768];
	fma.rn.f32 	%f50, %f48, %f49, %f47;
	ld.shared.f32 	%f51, [%r6+52];
	ld.shared.f32 	%f52, [%r9+832];
	fma.rn.f32 	%f53, %f51, %f52, %f50;
	ld.shared.f32 	%f54, [%r6+56];
	ld.shared.f32 	%f55, [%r9+896];
	fma.rn.f32 	%f56, %f54, %f55, %f53;
	ld.shared.f32 	%f57, [%r6+60];
	ld.shared.f32 	%f58, [%r9+960];
	fma.rn.f32 	%f62, %f57, %f58, %f56;
	bar.sync 	0;
	add.s32 	%r42, %r42, 1;
	setp.ne.s32 	%p8, %r42, 0;
	add.s32 	%r41, %r41, %r12;
	add.s32 	%r40, %r40, 16;
	add.s32 	%r39, %r39, 16;
	add.s32 	%r38, %r38, 16;
	@%p8 bra 	$L__BB0_2;
$L__BB0_7:
	setp.ge.s32 	%p9, %r2, %r24;
	setp.ge.s32 	%p10, %r5, %r26;
	or.pred  	%p11, %p9, %p10;
	@%p11 bra 	$L__BB0_9;
	mad.lo.s32 	%r37, %r26, %r2, %r5;
	cvta.to.global.u64 	%rd10, %rd6;
	mul.wide.s32 	%rd11, %r37, 4;
	add.s64 	%rd12, %rd10, %rd11;
	st.global.f32 	[%rd12], %f62;
$L__BB0_9:
	ret;

}
	// .globl	_Z20gemm_nt_tiled_kernelPfS_S_iii
.visible .entry _Z20gemm_nt_tiled_kernelPfS_S_iii(
	.param .u64 .ptr .align 1 _Z20gemm_nt_tiled_kernelPfS_S_iii_param_0,
	.param .u64 .ptr .align 1 _Z20gemm_nt_tiled_kernelPfS_S_iii_param_1,
	.param .u64 .ptr .align 1 _Z20gemm_nt_tiled_kernelPfS_S_iii_param_2,
	.param .u32 _Z20gemm_nt_tiled_kernelPfS_S_iii_param_3,
	.param .u32 _Z20gemm_nt_tiled_kernelPfS_S_iii_param_4,
	.param .u32 _Z20gemm_nt_tiled_kernelPfS_S_iii_param_5
)
{
	.reg .pred 	%p<26>;
	.reg .b32 	%r<57>;
	.reg .b32 	%f<181>;
	.reg .b64 	%rd<18>;
	// demoted variable
	.shared .align 4 .b8 _ZZ20gemm_nt_tiled_kernelPfS_S_iiiE6tile_A[1024];
	// demoted variable
	.shared .align 4 .b8 _ZZ20gemm_nt_tiled_kernelPfS_S_iiiE6tile_B[1024];
	ld.param.u64 	%rd6, [_Z20gemm_nt_tiled_kernelPfS_S_iii_param_0];
	ld.param.u64 	%rd7, [_Z20gemm_nt_tiled_kernelPfS_S_iii_param_1];
	ld.param.u32 	%r29, [_Z20gemm_nt_tiled_kernelPfS_S_iii_param_3];
	ld.param.u32 	%r30, [_Z20gemm_nt_tiled_kernelPfS_S_iii_param_4];
	ld.param.u32 	%r31, [_Z20gemm_nt_tiled_kernelPfS_S_iii_param_5];
	cvta.to.global.u64 	%rd1, %rd7;
	cvta.to.global.u64 	%rd2, %rd6;
	mov.u32 	%r32, %ctaid.y;
	shl.b32 	%r33, %r32, 4;
	mov.u32 	%r1, %tid.y;
	add.s32 	%r2, %r33, %r1;
	mov.u32 	%r34, %ctaid.x;
	shl.b32 	%r35, %r34, 4;
	mov.u32 	%r3, %tid.x;
	add.s32 	%r4, %r35, %r3;
	setp.lt.s32 	%p1, %r30, 1;
	mov.f32 	%f180, 0f00000000;
	@%p1 bra 	$L__BB1_19;
	add.s32 	%r5, %r30, 15;
	shl.b32 	%r37, %r1, 6;
	mov.u32 	%r38, _ZZ20gemm_nt_tiled_kernelPfS_S_iiiE6tile_A;
	add.s32 	%r6, %r38, %r37;
	shl.b32 	%r39, %r3, 2;
	add.s32 	%r7, %r6, %r39;
	mul.lo.s32 	%r8, %r30, %r2;
	mov.u32 	%r40, _ZZ20gemm_nt_tiled_kernelPfS_S_iiiE6tile_B;
	add.s32 	%r11, %r40, %r39;
	add.s32 	%r9, %r11, %r37;
	mul.lo.s32 	%r10, %r30, %r4;
	setp.lt.u32 	%p2, %r30, 17;
	mov.f32 	%f180, 0f00000000;
	mov.b32 	%r56, 0;
	@%p2 bra 	$L__BB1_13;
	shr.u32 	%r41, %r5, 4;
	and.b32  	%r42, %r41, 134217726;
	neg.s32 	%r55, %r42;
	add.s32 	%r53, %r1, %r10;
	add.s32 	%r51, %r3, %r8;
	mov.f32 	%f180, 0f00000000;
	mov.u32 	%r52, %r3;
	mov.u32 	%r54, %r1;
$L__BB1_3:
	setp.ge.s32 	%p3, %r2, %r29;
	setp.ge.s32 	%p4, %r52, %r30;
	mul.wide.s32 	%rd8, %r51, 4;
	add.s64 	%rd3, %rd2, %rd8;
	mov.f32 	%f172, 0f00000000;
	or.pred  	%p5, %p3, %p4;
	@%p5 bra 	$L__BB1_5;
	ld.global.f32 	%f172, [%rd3];
$L__BB1_5:
	setp.ge.s32 	%p6, %r4, %r31;
	st.shared.f32 	[%r7], %f172;
	setp.ge.s32 	%p7, %r54, %r30;
	mul.wide.s32 	%rd9, %r53, 4;
	add.s64 	%rd4, %rd1, %rd9;
	mov.f32 	%f173, 0f00000000;
	or.pred  	%p8, %p6, %p7;
	@%p8 bra 	$L__BB1_7;
	ld.global.f32 	%f173, [%rd4];
$L__BB1_7:
	st.shared.f32 	[%r9], %f173;
	bar.sync 	0;
	ld.shared.f32 	%f27, [%r6];
	ld.shared.f32 	%f28, [%r11];
	fma.rn.f32 	%f29, %f27, %f28, %f180;
	ld.shared.f32 	%f30, [%r6+4];
	ld.shared.f32 	%f31, [%r11+64];
	fma.rn.f32 	%f32, %f30, %f31, %f29;
	ld.shared.f32 	%f33, [%r6+8];
	ld.shared.f32 	%f34, [%r11+128];
	fma.rn.f32 	%f35, %f33, %f34, %f32;
	ld.shared.f32 	%f36, [%r6+12];
	ld.shared.f32 	%f37, [%r11+192];
	fma.rn.f32 	%f38, %f36, %f37, %f35;
	ld.shared.f32 	%f39, [%r6+16];
	ld.shared.f32 	%f40, [%r11+256];
	fma.rn.f32 	%f41, %f39, %f40, %f38;
	ld.shared.f32 	%f42, [%r6+20];
	ld.shared.f32 	%f43, [%r11+320];
	fma.rn.f32 	%f44, %f42, %f43, %f41;
	ld.shared.f32 	%f45, [%r6+24];
	ld.shared.f32 	%f46, [%r11+384];
	fma.rn.f32 	%f47, %f45, %f46, %f44;
	ld.shared.f32 	%f48, [%r6+28];
	ld.shared.f32 	%f49, [%r11+448];
	fma.rn.f32 	%f50, %f48, %f49, %f47;
	ld.shared.f32 	%f51, [%r6+32];
	ld.shared.f32 	%f52, [%r11+512];
	fma.rn.f32 	%f53, %f51, %f52, %f50;
	ld.shared.f32 	%f54, [%r6+36];
	ld.shared.f32 	%f55, [%r11+576];
	fma.rn.f32 	%f56, %f54, %f55, %f53;
	ld.shared.f32 	%f57, [%r6+40];
	ld.shared.f32 	%f58, [%r11+640];
	fma.rn.f32 	%f59, %f57, %f58, %f56;
	ld.shared.f32 	%f60, [%r6+44];
	ld.shared.f32 	%f61, [%r11+704];
	fma.rn.f32 	%f62, %f60, %f61, %f59;
	ld.shared.f32 	%f63, [%r6+48];
	ld.shared.f32 	%f64, [%r11+768];
	fma.rn.f32 	%f65, %f63, %f64, %f62;
	ld.shared.f32 	%f66, [%r6+52];
	ld.shared.f32 	%f67, [%r11+832];
	fma.rn.f32 	%f68, %f66, %f67, %f65;
	ld.shared.f32 	%f69, [%r6+56];
	ld.shared.f32 	%f70, [%r11+896];
	fma.rn.f32 	%f71, %f69, %f70, %f68;
	ld.shared.f32 	%f72, [%r6+60];
	ld.shared.f32 	%f73, [%r11+960];
	fma.rn.f32 	%f6, %f72, %f73, %f71;
	bar.sync 	0;
	add.s32 	%r43, %r52, 16;
	setp.ge.s32 	%p10, %r43, %r30;
	mov.f32 	%f174, 0f00000000;
	or.pred  	%p11, %p3, %p10;
	@%p11 bra 	$L__BB1_9;
	ld.global.f32 	%f174, [%rd3+64];
$L__BB1_9:
	st.shared.f32 	[%r7], %f174;
	add.s32 	%r44, %r54, 16;
	setp.ge.s32 	%p13, %r44, %r30;
	mov.f32 	%f175, 0f00000000;
	or.pred  	%p14, %p6, %p13;
	@%p14 bra 	$L__BB1_11;
	ld.global.f32 	%f175, [%rd4+64];
$L__BB1_11:
	st.shared.f32 	[%r9], %f175;
	bar.sync 	0;
	ld.shared.f32 	%f75, [%r6];
	ld.shared.f32 	%f76, [%r11];
	fma.rn.f32 	%f77, %f75, %f76, %f6;
	ld.shared.f32 	%f78, [%r6+4];
	ld.shared.f32 	%f79, [%r11+64];
	fma.rn.f32 	%f80, %f78, %f79, %f77;
	ld.shared.f32 	%f81, [%r6+8];
	ld.shared.f32 	%f82, [%r11+128];
	fma.rn.f32 	%f83, %f81, %f82, %f80;
	ld.shared.f32 	%f84, [%r6+12];
	ld.shared.f32 	%f85, [%r11+192];
	fma.rn.f32 	%f86, %f84, %f85, %f83;
	ld.shared.f32 	%f87, [%r6+16];
	ld.shared.f32 	%f88, [%r11+256];
	fma.rn.f32 	%f89, %f87, %f88, %f86;
	ld.shared.f32 	%f90, [%r6+20];
	ld.shared.f32 	%f91, [%r11+320];
	fma.rn.f32 	%f92, %f90, %f91, %f89;
	ld.shared.f32 	%f93, [%r6+24];
	ld.shared.f32 	%f94, [%r11+384];
	fma.rn.f32 	%f95, %f93, %f94, %f92;
	ld.shared.f32 	%f96, [%r6+28];
	ld.shared.f32 	%f97, [%r11+448];
	fma.rn.f32 	%f98, %f96, %f97, %f95;
	ld.shared.f32 	%f99, [%r6+32];
	ld.shared.f32 	%f100, [%r11+512];
	fma.rn.f32 	%f101, %f99, %f100, %f98;
	ld.shared.f32 	%f102, [%r6+36];
	ld.shared.f32 	%f103, [%r11+576];
	fma.rn.f32 	%f104, %f102, %f103, %f101;
	ld.shared.f32 	%f105, [%r6+40];
	ld.shared.f32 	%f106, [%r11+640];
	fma.rn.f32 	%f107, %f105, %f106, %f104;
	ld.shared.f32 	%f108, [%r6+44];
	ld.shared.f32 	%f109, [%r11+704];
	fma.rn.f32 	%f110, %f108, %f109, %f107;
	ld.shared.f32 	%f111, [%r6+48];
	ld.shared.f32 	%f112, [%r11+768];
	fma.rn.f32 	%f113, %f111, %f112, %f110;
	ld.shared.f32 	%f114, [%r6+52];
	ld.shared.f32 	%f115, [%r11+832];
	fma.rn.f32 	%f116, %f114, %f115, %f113;
	ld.shared.f32 	%f117, [%r6+56];
	ld.shared.f32 	%f118, [%r11+896];
	fma.rn.f32 	%f119, %f117, %f118, %f116;
	ld.shared.f32 	%f120, [%r6+60];
	ld.shared.f32 	%f121, [%r11+960];
	fma.rn.f32 	%f180, %f120, %f121, %f119;
	bar.sync 	0;
	add.s32 	%r55, %r55, 2;
	add.s32 	%r54, %r54, 32;
	add.s32 	%r53, %r53, 32;
	add.s32 	%r52, %r52, 32;
	add.s32 	%r51, %r51, 32;
	setp.ne.s32 	%p15, %r55, 0;
	@%p15 bra 	$L__BB1_3;
	and.b32  	%r56, %r5, 2147483616;
$L__BB1_13:
	and.b32  	%r45, %r5, 16;
	setp.eq.s32 	%p16, %r45, 0;
	@%p16 bra 	$L__BB1_19;
	setp.ge.s32 	%p17, %r2, %r29;
	add.s32 	%r46, %r56, %r3;
	setp.ge.s32 	%p18, %r46, %r30;
	mov.f32 	%f178, 0f00000000;
	or.pred  	%p19, %p17, %p18;
	@%p19 bra 	$L__BB1_16;
	add.s32 	%r47, %r46, %r8;
	mul.wide.s32 	%rd10, %r47, 4;
	add.s64 	%rd11, %rd2, %rd10;
	ld.global.f32 	%f178, [%rd11];
$L__BB1_16:
	setp.ge.s32 	%p20, %r4, %r31;
	st.shared.f32 	[%r7], %f178;
	add.s32 	%r48, %r56, %r1;
	setp.ge.s32 	%p21, %r48, %r30;
	mov.f32 	%f179, 0f00000000;
	or.pred  	%p22, %p20, %p21;
	@%p22 bra 	$L__BB1_18;
	add.s32 	%r49, %r48, %r10;
	mul.wide.s32 	%rd12, %r49, 4;
	add.s64 	%rd13, %rd1, %rd12;
	ld.global.f32 	%f179, [%rd13];
$L__BB1_18:
	st.shared.f32 	[%r9], %f179;
	bar.sync 	0;
	ld.shared.f32 	%f124, [%r6];
	ld.shared.f32 	%f125, [%r11];
	fma.rn.f32 	%f126, %f124, %f125, %f180;
	ld.shared.f32 	%f127, [%r6+4];
	ld.shared.f32 	%f128, [%r11+64];
	fma.rn.f32 	%f129, %f127, %f128, %f126;
	ld.shared.f32 	%f130, [%r6+8];
	ld.shared.f32 	%f131, [%r11+128];
	fma.rn.f32 	%f132, %f130, %f131, %f129;
	ld.shared.f32 	%f133, [%r6+12];
	ld.shared.f32 	%f134, [%r11+192];
	fma.rn.f32 	%f135, %f133, %f134, %f132;
	ld.shared.f32 	%f136, [%r6+16];
	ld.shared.f32 	%f137, [%r11+256];
	fma.rn.f32 	%f138, %f136, %f137, %f135;
	ld.shared.f32 	%f139, [%r6+20];
	ld.shared.f32 	%f140, [%r11+320];
	fma.rn.f32 	%f141, %f139, %f140, %f138;
	ld.shared.f32 	%f142, [%r6+24];
	ld.shared.f32 	%f143, [%r11+384];
	fma.rn.f32 	%f144, %f142, %f143, %f141;
	ld.shared.f32 	%f145, [%r6+28];
	ld.shared.f32 	%f146, [%r11+448];
	fma.rn.f32 	%f147, %f145, %f146, %f144;
	ld.shared.f32 	%f148, [%r6+32];
	ld.shared.f32 	%f149, [%r11+512];
	fma.rn.f32 	%f150, %f148, %f149, %f147;
	ld.shared.f32 	%f151, [%r6+36];
	ld.shared.f32 	%f152, [%r11+576];
	fma.rn.f32 	%f153, %f151, %f152, %f150;
	ld.shared.f32 	%f154, [%r6+40];
	ld.shared.f32 	%f155, [%r11+640];
	fma.rn.f32 	%f156, %f154, %f155, %f153;
	ld.shared.f32 	%f157, [%r6+44];
	ld.shared.f32 	%f158, [%r11+704];
	fma.rn.f32 	%f159, %f157, %f158, %f156;
	ld.shared.f32 	%f160, [%r6+48];
	ld.shared.f32 	%f161, [%r11+768];
	fma.rn.f32 	%f162, %f160, %f161, %f159;
	ld.shared.f32 	%f163, [%r6+52];
	ld.shared.f32 	%f164, [%r11+832];
	fma.rn.f32 	%f165, %f163, %f164, %f162;
	ld.shared.f32 	%f166, [%r6+56];
	ld.shared.f32 	%f167, [%r11+896];
	fma.rn.f32 	%f168, %f166, %f167, %f165;
	ld.shared.f32 	%f169, [%r6+60];
	ld.shared.f32 	%f170, [%r11+960];
	fma.rn.f32 	%f180, %f169, %f170, %f168;
	bar.sync 	0;
$L__BB1_19:
	setp.ge.s32 	%p23, %r2, %r29;
	setp.ge.s32 	%p24, %r4, %r31;
	or.pred  	%p25, %p23, %p24;
	@%p25 bra 	$L__BB1_21;
	ld.param.u64 	%rd17, [_Z20gemm_nt_tiled_kernelPfS_S_iii_param_2];
	mad.lo.s32 	%r50, %r31, %r2, %r4;
	cvta.to.global.u64 	%rd14, %rd17;
	mul.wide.s32 	%rd15, %r50, 4;
	add.s64 	%rd16, %rd14, %rd15;
	st.global.f32 	[%rd16], %f180;
$L__BB1_21:
	ret;

}
	// .globl	_Z20gemm_tn_tiled_kernelPfS_S_iii
.visible .entry _Z20gemm_tn_tiled_kernelPfS_S_iii(
	.param .u64 .ptr .align 1 _Z20gemm_tn_tiled_kernelPfS_S_iii_param_0,
	.param .u64 .ptr .align 1 _Z20gemm_tn_tiled_kernelPfS_S_iii_param_1,
	.param .u64 .ptr .align 1 _Z20gemm_tn_tiled_kernelPfS_S_iii_param_2,
	.param .u32 _Z20gemm_tn_tiled_kernelPfS_S_iii_param_3,
	.param .u32 _Z20gemm_tn_tiled_kernelPfS_S_iii_param_4,
	.param .u32 _Z20gemm_tn_tiled_kernelPfS_S_iii_param_5
)
{
	.reg .pred 	%p<26>;
	.reg .b32 	%r<68>;
	.reg .b32 	%f<181>;
	.reg .b64 	%rd<21>;
	// demoted variable
	.shared .align 4 .b8 _ZZ20gemm_tn_tiled_kernelPfS_S_iiiE6tile_A[1024];
	// demoted variable
	.shared .align 4 .b8 _ZZ20gemm_tn_tiled_kernelPfS_S_iiiE6tile_B[1024];
	ld.param.u64 	%rd4, [_Z20gemm_tn_tiled_kernelPfS_S_iii_param_0];
	ld.param.u64 	%rd5, [_Z20gemm_tn_tiled_kernelPfS_S_iii_param_1];
	ld.param.u64 	%rd3, [_Z20gemm_tn_tiled_kernelPfS_S_iii_param_2];
	ld.param.u32 	%r36, [_Z20gemm_tn_tiled_kernelPfS_S_iii_param_3];
	ld.param.u32 	%r37, [_Z20gemm_tn_tiled_kernelPfS_S_iii_param_4];
	ld.param.u32 	%r38, [_Z20gemm_tn_tiled_kernelPfS_S_iii_param_5];
	cvta.to.global.u64 	%rd1, %rd5;
	cvta.to.global.u64 	%rd2, %rd4;
	mov.u32 	%r39, %ctaid.y;
	shl.b32 	%r1, %r39, 4;
	mov.u32 	%r2, %tid.y;
	add.s32 	%r3, %r1, %r2;
	mov.u32 	%r40, %ctaid.x;
	shl.b32 	%r4, %r40, 4;
	mov.u32 	%r5, %tid.x;
	add.s32 	%r6, %r4, %r5;
	setp.lt.s32 	%p1, %r36, 1;
	mov.f32 	%f180, 0f00000000;
	@%p1 bra 	$L__BB2_19;
	add.s32 	%r7, %r36, 15;
	add.s32 	%r8, %r1, %r5;
	shl.b32 	%r42, %r2, 6;
	mov.u32 	%r43, _ZZ20gemm_tn_tiled_kernelPfS_S_iiiE6tile_A;
	add.s32 	%r44, %r43, %r42;
	shl.b32 	%r45, %r5, 2;
	add.s32 	%r9, %r44, %r45;
	mov.u32 	%r46, _ZZ20gemm_tn_tiled_kernelPfS_S_iiiE6tile_B;
	add.s32 	%r12, %r46, %r45;
	add.s32 	%r10, %r12, %r42;
	mad.lo.s32 	%r11, %r2, -60, %r44;
	setp.lt.u32 	%p2, %r36, 17;
	mov.f32 	%f180, 0f00000000;
	mov.b32 	%r67, 0;
	@%p2 bra 	$L__BB2_13;
	shr.u32 	%r47, %r7, 4;
	and.b32  	%r48, %r47, 134217726;
	neg.s32 	%r66, %r48;
	add.s32 	%r49, %r2, 16;
	mad.lo.s32 	%r50, %r37, %r49, %r5;
	add.s32 	%r64, %r50, %r1;
	shl.b32 	%r15, %r37, 5;
	mad.lo.s32 	%r51, %r38, %r49, %r5;
	add.s32 	%r63, %r51, %r4;
	shl.b32 	%r17, %r38, 5;
	mad.lo.s32 	%r52, %r2, %r38, %r5;
	add.s32 	%r62, %r52, %r4;
	mad.lo.s32 	%r53, %r2, %r37, %r5;
	add.s32 	%r61, %r53, %r1;
	mov.f32 	%f180, 0f00000000;
	mov.u32 	%r65, %r2;
$L__BB2_3:
	setp.ge.s32 	%p3, %r8, %r37;
	add.s32 	%r26, %r65, 16;
	setp.ge.s32 	%p4, %r65, %r36;
	mov.f32 	%f172, 0f00000000;
	or.pred  	%p5, %p4, %p3;
	@%p5 bra 	$L__BB2_5;
	mul.wide.s32 	%rd6, %r61, 4;
	add.s64 	%rd7, %rd2, %rd6;
	ld.global.f32 	%f172, [%rd7];
$L__BB2_5:
	setp.ge.s32 	%p7, %r6, %r38;
	st.shared.f32 	[%r9], %f172;
	mov.f32 	%f173, 0f00000000;
	or.pred  	%p8, %p7, %p4;
	@%p8 bra 	$L__BB2_7;
	mul.wide.s32 	%rd8, %r62, 4;
	add.s64 	%rd9, %rd1, %rd8;
	ld.global.f32 	%f173, [%rd9];
$L__BB2_7:
	st.shared.f32 	[%r10], %f173;
	bar.sync 	0;
	ld.shared.f32 	%f27, [%r11];
	ld.shared.f32 	%f28, [%r12];
	fma.rn.f32 	%f29, %f27, %f28, %f180;
	ld.shared.f32 	%f30, [%r11+64];
	ld.shared.f32 	%f31, [%r12+64];
	fma.rn.f32 	%f32, %f30, %f31, %f29;
	ld.shared.f32 	%f33, [%r11+128];
	ld.shared.f32 	%f34, [%r12+128];
	fma.rn.f32 	%f35, %f33, %f34, %f32;
	ld.shared.f32 	%f36, [%r11+192];
	ld.shared.f32 	%f37, [%r12+192];
	fma.rn.f32 	%f38, %f36, %f37, %f35;
	ld.shared.f32 	%f39, [%r11+256];
	ld.shared.f32 	%f40, [%r12+256];
	fma.rn.f32 	%f41, %f39, %f40, %f38;
	ld.shared.f32 	%f42, [%r11+320];
	ld.shared.f32 	%f43, [%r12+320];
	fma.rn.f32 	%f44, %f42, %f43, %f41;
	ld.shared.f32 	%f45, [%r11+384];
	ld.shared.f32 	%f46, [%r12+384];
	fma.rn.f32 	%f47, %f45, %f46, %f44;
	ld.shared.f32 	%f48, [%r11+448];
	ld.shared.f32 	%f49, [%r12+448];
	fma.rn.f32 	%f50, %f48, %f49, %f47;
	ld.shared.f32 	%f51, [%r11+512];
	ld.shared.f32 	%f52, [%r12+512];
	fma.rn.f32 	%f53, %f51, %f52, %f50;
	ld.shared.f32 	%f54, [%r11+576];
	ld.shared.f32 	%f55, [%r12+576];
	fma.rn.f32 	%f56, %f54, %f55, %f53;
	ld.shared.f32 	%f57, [%r11+640];
	ld.shared.f32 	%f58, [%r12+640];
	fma.rn.f32 	%f59, %f57, %f58, %f56;
	ld.shared.f32 	%f60, [%r11+704];
	ld.shared.f32 	%f61, [%r12+704];
	fma.rn.f32 	%f62, %f60, %f61, %f59;
	ld.shared.f32 	%f63, [%r11+768];
	ld.shared.f32 	%f64, [%r12+768];
	fma.rn.f32 	%f65, %f63, %f64, %f62;
	ld.shared.f32 	%f66, [%r11+832];
	ld.shared.f32 	%f67, [%r12+832];
	fma.rn.f32 	%f68, %f66, %f67, %f65;
	ld.shared.f32 	%f69, [%r11+896];
	ld.shared.f32 	%f70, [%r12+896];
	fma.rn.f32 	%f71, %f69, %f70, %f68;
	ld.shared.f32 	%f72, [%r11+960];
	ld.shared.f32 	%f73, [%r12+960];
	fma.rn.f32 	%f6, %f72, %f73, %f71;
	bar.sync 	0;
	setp.ge.s32 	%p10, %r26, %r36;
	mov.f32 	%f174, 0f00000000;
	or.pred  	%p11, %p10, %p3;
	@%p11 bra 	$L__BB2_9;
	mul.wide.s32 	%rd10, %r64, 4;
	add.s64 	%rd11, %rd2, %rd10;
	ld.global.f32 	%f174, [%rd11];
$L__BB2_9:
	st.shared.f32 	[%r9], %f174;
	mov.f32 	%f175, 0f00000000;
	or.pred  	%p14, %p7, %p10;
	@%p14 bra 	$L__BB2_11;
	mul.wide.s32 	%rd12, %r63, 4;
	add.s64 	%rd13, %rd1, %rd12;
	ld.global.f32 	%f175, [%rd13];
$L__BB2_11:
	st.shared.f32 	[%r10], %f175;
	bar.sync 	0;
	ld.shared.f32 	%f75, [%r11];
	ld.shared.f32 	%f76, [%r12];
	fma.rn.f32 	%f77, %f75, %f76, %f6;
	ld.shared.f32 	%f78, [%r11+64];
	ld.shared.f32 	%f79, [%r12+64];
	fma.rn.f32 	%f80, %f78, %f79, %f77;
	ld.shared.f32 	%f81, [%r11+128];
	ld.shared.f32 	%f82, [%r12+128];
	fma.rn.f32 	%f83, %f81, %f82, %f80;
	ld.shared.f32 	%f84, [%r11+192];
	ld.shared.f32 	%f85, [%r12+192];
	fma.rn.f32 	%f86, %f84, %f85, %f83;
	ld.shared.f32 	%f87, [%r11+256];
	ld.shared.f32 	%f88, [%r12+256];
	fma.rn.f32 	%f89, %f87, %f88, %f86;
	ld.shared.f32 	%f90, [%r11+320];
	ld.shared.f32 	%f91, [%r12+320];
	fma.rn.f32 	%f92, %f90, %f91, %f89;
	ld.shared.f32 	%f93, [%r11+384];
	ld.shared.f32 	%f94, [%r12+384];
	fma.rn.f32 	%f95, %f93, %f94, %f92;
	ld.shared.f32 	%f96, [%r11+448];
	ld.shared.f32 	%f97, [%r12+448];
	fma.rn.f32 	%f98, %f96, %f97, %f95;
	ld.shared.f32 	%f99, [%r11+512];
	ld.shared.f32 	%f100, [%r12+512];
	fma.rn.f32 	%f101, %f99, %f100, %f98;
	ld.shared.f32 	%f102, [%r11+576];
	ld.shared.f32 	%f103, [%r12+576];
	fma.rn.f32 	%f104, %f102, %f103, %f101;
	ld.shared.f32 	%f105, [%r11+640];
	ld.shared.f32 	%f106, [%r12+640];
	fma.rn.f32 	%f107, %f105, %f106, %f104;
	ld.shared.f32 	%f108, [%r11+704];
	ld.shared.f32 	%f109, [%r12+704];
	fma.rn.f32 	%f110, %f108, %f109, %f107;
	ld.shared.f32 	%f111, [%r11+768];
	ld.shared.f32 	%f112, [%r12+768];
	fma.rn.f32 	%f113, %f111, %f112, %f110;
	ld.shared.f32 	%f114, [%r11+832];
	ld.shared.f32 	%f115, [%r12+832];
	fma.rn.f32 	%f116, %f114, %f115, %f113;
	ld.shared.f32 	%f117, [%r11+896];
	ld.shared.f32 	%f118, [%r12+896];
	fma.rn.f32 	%f119, %f117, %f118, %f116;
	ld.shared.f32 	%f120, [%r11+960];
	ld.shared.f32 	%f121, [%r12+960];
	fma.rn.f32 	%f180, %f120, %f121, %f119;
	bar.sync 	0;
	add.s32 	%r66, %r66, 2;
	add.s32 	%r65, %r65, 32;
	add.s32 	%r64, %r64, %r15;
	add.s32 	%r63, %r63, %r17;
	add.s32 	%r62, %r62, %r17;
	add.s32 	%r61, %r61, %r15;
	setp.ne.s32 	%p15, %r66, 0;
	@%p15 bra 	$L__BB2_3;
	and.b32  	%r67, %r7, 2147483616;
$L__BB2_13:
	and.b32  	%r56, %r7, 16;
	setp.eq.s32 	%p16, %r56, 0;
	@%p16 bra 	$L__BB2_19;
	setp.ge.s32 	%p17, %r8, %r37;
	add.s32 	%r35, %r67, %r2;
	setp.ge.s32 	%p18, %r35, %r36;
	mov.f32 	%f178, 0f00000000;
	or.pred  	%p19, %p18, %p17;
	@%p19 bra 	$L__BB2_16;
	mad.lo.s32 	%r58, %r35, %r37, %r8;
	mul.wide.s32 	%rd14, %r58, 4;
	add.s64 	%rd15, %rd2, %rd14;
	ld.global.f32 	%f178, [%rd15];
$L__BB2_16:
	setp.ge.s32 	%p20, %r35, %r36;
	setp.ge.s32 	%p21, %r6, %r38;
	st.shared.f32 	[%r9], %f178;
	mov.f32 	%f179, 0f00000000;
	or.pred  	%p22, %p21, %p20;
	@%p22 bra 	$L__BB2_18;
	mad.lo.s32 	%r59, %r35, %r38, %r6;
	mul.wide.s32 	%rd16, %r59, 4;
	add.s64 	%rd17, %rd1, %rd16;
	ld.global.f32 	%f179, [%rd17];
$L__BB2_18:
	st.shared.f32 	[%r10], %f179;
	bar.sync 	0;
	ld.shared.f32 	%f124, [%r11];
	ld.shared.f32 	%f125, [%r12];
	fma.rn.f32 	%f126, %f124, %f125, %f180;
	ld.shared.f32 	%f127, [%r11+64];
	ld.shared.f32 	%f128, [%r12+64];
	fma.rn.f32 	%f129, %f127, %f128, %f126;
	ld.shared.f32 	%f130, [%r11+128];
	ld.shared.f32 	%f131, [%r12+128];
	fma.rn.f32 	%f132, %f130, %f131, %f129;
	ld.shared.f32 	%f133, [%r11+192];
	ld.shared.f32 	%f134, [%r12+192];
	fma.rn.f32 	%f135, %f133, %f134, %f132;
	ld.shared.f32 	%f136, [%r11+256];
	ld.shared.f32 	%f137, [%r12+256];
	fma.rn.f32 	%f138, %f136, %f137, %f135;
	ld.shared.f32 	%f139, [%r11+320];
	ld.shared.f32 	%f140, [%r12+320];
	fma.rn.f32 	%f141, %f139, %f140, %f138;
	ld.shared.f32 	%f142, [%r11+384];
	ld.shared.f32 	%f143, [%r12+384];
	fma.rn.f32 	%f144, %f142, %f143, %f141;
	ld.shared.f32 	%f145, [%r11+448];
	ld.shared.f32 	%f146, [%r12+448];
	fma.rn.f32 	%f147, %f145, %f146, %f144;
	ld.shared.f32 	%f148, [%r11+512];
	ld.shared.f32 	%f149, [%r12+512];
	fma.rn.f32 	%f150, %f148, %f149, %f147;
	ld.shared.f32 	%f151, [%r11+576];
	ld.shared.f32 	%f152, [%r12+576];
	fma.rn.f32 	%f153, %f151, %f152, %f150;
	ld.shared.f32 	%f154, [%r11+640];
	ld.shared.f32 	%f155, [%r12+640];
	fma.rn.f32 	%f156, %f154, %f155, %f153;
	ld.shared.f32 	%f157, [%r11+704];
	ld.shared.f32 	%f158, [%r12+704];
	fma.rn.f32 	%f159, %f157, %f158, %f156;
	ld.shared.f32 	%f160, [%r11+768];
	ld.shared.f32 	%f161, [%r12+768];
	fma.rn.f32 	%f162, %f160, %f161, %f159;
	ld.shared.f32 	%f163, [%r11+832];
	ld.shared.f32 	%f164, [%r12+832];
	fma.rn.f32 	%f165, %f163, %f164, %f162;
	ld.shared.f32 	%f166, [%r11+896];
	ld.shared.f32 	%f167, [%r12+896];
	fma.rn.f32 	%f168, %f166, %f167, %f165;
	ld.shared.f32 	%f169, [%r11+960];
	ld.shared.f32 	%f170, [%r12+960];
	fma.rn.f32 	%f180, %f169, %f170, %f168;
	bar.sync 	0;
$L__BB2_19:
	setp.ge.s32 	%p23, %r3, %r37;
	setp.ge.s32 	%p24, %r6, %r38;
	or.pred  	%p25, %p23, %p24;
	@%p25 bra 	$L__BB2_21;
	mad.lo.s32 	%r60, %r38, %r3, %r6;
	cvta.to.global.u64 	%rd18, %rd3;
	mul.wide.s32 	%rd19, %r60, 4;
	add.s64 	%rd20, %rd18, %rd19;
	st.global.f32 	[%rd20], %f180;
$L__BB2_21:
	ret;

}
	// .globl	_Z22activation_relu_kernelPfi
.visible .entry _Z22activation_relu_kernelPfi(
	.param .u64 .ptr .align 1 _Z22activation_relu_kernelPfi_param_0,
	.param .u32 _Z22activation_relu_kernelPfi_param_1
)
{
	.reg .pred 	%p<2>;
	.reg .b32 	%r<6>;
	.reg .b32 	%f<3>;
	.reg .b64 	%rd<5>;

	ld.param.u64 	%rd1, [_Z22activation_relu_kernelPfi_param_0];
	ld.param.u32 	%r2, [_Z22activation_relu_kernelPfi_param_1];
	mov.u32 	%r3, %ctaid.x;
	mov.u32 	%r4, %ntid.x;
	mov.u32 	%r5, %tid.x;
	mad.lo.s32 	%r1, %r3, %r4, %r5;
	setp.ge.s32 	%p1, %r1, %r2;
	@%p1 bra 	$L__BB3_2;
	cvta.to.global.u64 	%rd2, %rd1;
	mul.wide.s32 	%rd3, %r1, 4;
	add.s64 	%rd4, %rd2, %rd3;
	ld.global.f32 	%f1, [%rd4];
	max.f32 	%f2, %f1, 0f00000000;
	st.global.f32 	[%rd4], %f2;
$L__BB3_2:
	ret;

}
	// .globl	_Z15add_bias_kernelPfS_ii
.visible .entry _Z15add_bias_kernelPfS_ii(
	.param .u64 .ptr .align 1 _Z15add_bias_kernelPfS_ii_param_0,
	.param .u64 .ptr .align 1 _Z15add_bias_kernelPfS_ii_param_1,
	.param .u32 _Z15add_bias_kernelPfS_ii_param_2,
	.param .u32 _Z15add_bias_kernelPfS_ii_param_3
)
{
	.reg .pred 	%p<4>;
	.reg .b32 	%r<9>;
	.reg .b32 	%f<4>;
	.reg .b64 	%rd<9>;

	ld.param.u64 	%rd1, [_Z15add_bias_kernelPfS_ii_param_0];
	ld.param.u64 	%rd2, [_Z15add_bias_kernelPfS_ii_param_1];
	ld.param.u32 	%r3, [_Z15add_bias_kernelPfS_ii_param_2];
	ld.param.u32 	%r2, [_Z15add_bias_kernelPfS_ii_param_3];
	mov.u32 	%r4, %ctaid.x;
	mov.u32 	%r5, %ntid.x;
	mov.u32 	%r6, %tid.x;
	mad.lo.s32 	%r1, %r4, %r5, %r6;
	div.s32 	%r7, %r1, %r2;
	setp.ge.s32 	%p1, %r7, %r3;
	setp.lt.s32 	%p2, %r2, 0;
	or.pred  	%p3, %p2, %p1;
	@%p3 bra 	$L__BB4_2;
	cvta.to.global.u64 	%rd3, %rd2;
	cvta.to.global.u64 	%rd4, %rd1;
	rem.s32 	%r8, %r1, %r2;
	mul.wide.s32 	%rd5, %r8, 4;
	add.s64 	%rd6, %rd3, %rd5;
	ld.global.f32 	%f1, [%rd6];
	mul.wide.s32 	%rd7, %r1, 4;
	add.s64 	%rd8, %rd4, %rd7;
	ld.global.f32 	%f2, [%rd8];
	add.f32 	%f3, %f1, %f2;
	st.global.f32 	[%rd8], %f3;
$L__BB4_2:
	ret;

}
	// .globl	_Z25softmax_activation_kernelPfii
.visible .entry _Z25softmax_activation_kernelPfii(
	.param .u64 .ptr .align 1 _Z25softmax_activation_kernelPfii_param_0,
	.param .u32 _Z25softmax_activation_kernelPfii_param_1,
	.param .u32 _Z25softmax_activation_kernelPfii_param_2
)
{
	.reg .pred 	%p<29>;
	.reg .b32 	%r<101>;
	.reg .b32 	%f<393>;
	.reg .b64 	%rd<51>;

	ld.param.u64 	%rd18, [_Z25softmax_activation_kernelPfii_param_0];
	ld.param.u32 	%r48, [_Z25softmax_activation_kernelPfii_param_1];
	ld.param.u32 	%r47, [_Z25softmax_activation_kernelPfii_param_2];
	mov.u32 	%r1, %ctaid.x;
	setp.ge.s32 	%p1, %r1, %r48;
	@%p1 bra 	$L__BB5_40;
	cvta.to.global.u64 	%rd1, %rd18;
	mul.lo.s32 	%r2, %r47, %r1;
	mul.wide.s32 	%rd19, %r2, 4;
	add.s64 	%rd2, %rd1, %rd19;
	ld.global.f32 	%f383, [%rd2];
	setp.lt.s32 	%p2, %r47, 2;
	@%p2 bra 	$L__BB5_15;
	add.s32 	%r3, %r47, -1;
	add.s32 	%r50, %r47, -2;
	and.b32  	%r4, %r3, 15;
	setp.lt.u32 	%p3, %r50, 15;
	mov.b32 	%r87, 1;
	@%p3 bra 	$L__BB5_6;
	and.b32  	%r52, %r3, -16;
	neg.s32 	%r91, %r52;
	add.s64 	%rd21, %rd19, %rd1;
	add.s64 	%rd47, %rd21, 32;
	mov.b32 	%r90, 0;
$L__BB5_4:
	.pragma "nounroll";
	ld.global.f32 	%f28, [%rd47+-28];
	max.f32 	%f29, %f383, %f28;
	ld.global.f32 	%f30, [%rd47+-24];
	max.f32 	%f31, %f29, %f30;
	ld.global.f32 	%f32, [%rd47+-20];
	max.f32 	%f33, %f31, %f32;
	ld.global.f32 	%f34, [%rd47+-16];
	max.f32 	%f35, %f33, %f34;
	ld.global.f32 	%f36, [%rd47+-12];
	max.f32 	%f37, %f35, %f36;
	ld.global.f32 	%f38, [%rd47+-8];
	max.f32 	%f39, %f37, %f38;
	ld.global.f32 	%f40, [%rd47+-4];
	max.f32 	%f41, %f39, %f40;
	ld.global.f32 	%f42, [%rd47];
	max.f32 	%f43, %f41, %f42;
	ld.global.f32 	%f44, [%rd47+4];
	max.f32 	%f45, %f43, %f44;
	ld.global.f32 	%f46, [%rd47+8];
	max.f32 	%f47, %f45, %f46;
	ld.global.f32 	%f48, [%rd47+12];
	max.f32 	%f49, %f47, %f48;
	ld.global.f32 	%f50, [%rd47+16];
	max.f32 	%f51, %f49, %f50;
	ld.global.f32 	%f52, [%rd47+20];
	max.f32 	%f53, %f51, %f52;
	ld.global.f32 	%f54, [%rd47+24];
	max.f32 	%f55, %f53, %f54;
	ld.global.f32 	%f56, [%rd47+28];
	max.f32 	%f57, %f55, %f56;
	ld.global.f32 	%f58, [%rd47+32];
	max.f32 	%f383, %f57, %f58;
	add.s32 	%r91, %r91, 16;
	add.s32 	%r90, %r90, 16;
	add.s64 	%rd47, %rd47, 64;
	setp.eq.s32 	%p4, %r91, 0;
	@%p4 bra 	$L__BB5_5;
	bra.uni 	$L__BB5_4;
$L__BB5_5:
	add.s32 	%r87, %r90, 1;
$L__BB5_6:
	setp.eq.s32 	%p5, %r4, 0;
	@%p5 bra 	$L__BB5_15;
	and.b32  	%r8, %r3, 7;
	setp.lt.u32 	%p6, %r4, 8;
	@%p6 bra 	$L__BB5_9;
	mul.wide.u32 	%rd22, %r87, 4;
	add.s64 	%rd23, %rd2, %rd22;
	ld.global.f32 	%f60, [%rd23];
	max.f32 	%f61, %f383, %f60;
	ld.global.f32 	%f62, [%rd23+4];
	max.f32 	%f63, %f61, %f62;
	ld.global.f32 	%f64, [%rd23+8];
	max.f32 	%f65, %f63, %f64;
	ld.global.f32 	%f66, [%rd23+12];
	max.f32 	%f67, %f65, %f66;
	ld.global.f32 	%f68, [%rd23+16];
	max.f32 	%f69, %f67, %f68;
	ld.global.f32 	%f70, [%rd23+20];
	max.f32 	%f71, %f69, %f70;
	ld.global.f32 	%f72, [%rd23+24];
	max.f32 	%f73, %f71, %f72;
	ld.global.f32 	%f74, [%rd23+28];
	max.f32 	%f383, %f73, %f74;
	add.s32 	%r87, %r87, 8;
$L__BB5_9:
	setp.eq.s32 	%p7, %r8, 0;
	@%p7 bra 	$L__BB5_15;
	and.b32  	%r11, %r3, 3;
	setp.lt.u32 	%p8, %r8, 4;
	@%p8 bra 	$L__BB5_12;
	mul.wide.u32 	%rd24, %r87, 4;
	add.s64 	%rd25, %rd2, %rd24;
	ld.global.f32 	%f76, [%rd25];
	max.f32 	%f77, %f383, %f76;
	ld.global.f32 	%f78, [%rd25+4];
	max.f32 	%f79, %f77, %f78;
	ld.global.f32 	%f80, [%rd25+8];
	max.f32 	%f81, %f79, %f80;
	ld.global.f32 	%f82, [%rd25+12];
	max.f32 	%f383, %f81, %f82;
	add.s32 	%r87, %r87, 4;
$L__BB5_12:
	setp.eq.s32 	%p9, %r11, 0;
	@%p9 bra 	$L__BB5_15;
	mul.wide.u32 	%rd27, %r87, 4;
	add.s64 	%rd28, %rd19, %rd27;
	add.s64 	%rd46, %rd1, %rd28;
	neg.s32 	%r89, %r11;
$L__BB5_14:
	.pragma "nounroll";
	ld.global.f32 	%f83, [%rd46];
	max.f32 	%f383, %f383, %f83;
	add.s64 	%rd46, %rd46, 4;
	add.s32 	%r89, %r89, 1;
	setp.ne.s32 	%p10, %r89, 0;
	@%p10 bra 	$L__BB5_14;
$L__BB5_15:
	setp.lt.s32 	%p11, %r47, 1;
	mov.f32 	%f391, 0f00000000;
	@%p11 bra 	$L__BB5_27;
	and.b32  	%r17, %r47, 7;
	setp.lt.u32 	%p12, %r47, 8;
	mov.f32 	%f391, 0f00000000;
	mov.b32 	%r92, 0;
	@%p12 bra 	$L__BB5_19;
	and.b32  	%r92, %r47, 2147483640;
	neg.s32 	%r95, %r92;
	add.s64 	%rd30, %rd19, %rd1;
	add.s64 	%rd48, %rd30, 16;
	mov.f32 	%f391, 0f00000000;
$L__BB5_18:
	.pragma "nounroll";
	ld.global.f32 	%f88, [%rd48+-16];
	sub.f32 	%f89, %f88, %f383;
	fma.rn.f32 	%f90, %f89, 0f3BBB989D, 0f3F000000;
	cvt.sat.f32.f32 	%f91, %f90;
	mov.f32 	%f92, 0f4B400001;
	mov.f32 	%f93, 0f437C0000;
	fma.rm.f32 	%f94, %f91, %f93, %f92;
	add.f32 	%f95, %f94, 0fCB40007F;
	neg.f32 	%f96, %f95;
	fma.rn.f32 	%f97, %f89, 0f3FB8AA3B, %f96;
	fma.rn.f32 	%f98, %f89, 0f32A57060, %f97;
	mov.b32 	%r54, %f94;
	shl.b32 	%r55, %r54, 23;
	mov.b32 	%f99, %r55;
	ex2.approx.ftz.f32 	%f100, %f98;
	mul.f32 	%f101, %f100, %f99;
	st.global.f32 	[%rd48+-16], %f101;
	add.f32 	%f102, %f391, %f101;
	ld.global.f32 	%f103, [%rd48+-12];
	sub.f32 	%f104, %f103, %f383;
	fma.rn.f32 	%f105, %f104, 0f3BBB989D, 0f3F000000;
	cvt.sat.f32.f32 	%f106, %f105;
	fma.rm.f32 	%f107, %f106, %f93, %f92;
	add.f32 	%f108, %f107, 0fCB40007F;
	neg.f32 	%f109, %f108;
	fma.rn.f32 	%f110, %f104, 0f3FB8AA3B, %f109;
	fma.rn.f32 	%f111, %f104, 0f32A57060, %f110;
	mov.b32 	%r56, %f107;
	shl.b32 	%r57, %r56, 23;
	mov.b32 	%f112, %r57;
	ex2.approx.ftz.f32 	%f113, %f111;
	mul.f32 	%f114, %f113, %f112;
	st.global.f32 	[%rd48+-12], %f114;
	add.f32 	%f115, %f102, %f114;
	ld.global.f32 	%f116, [%rd48+-8];
	sub.f32 	%f117, %f116, %f383;
	fma.rn.f32 	%f118, %f117, 0f3BBB989D, 0f3F000000;
	cvt.sat.f32.f32 	%f119, %f118;
	fma.rm.f32 	%f120, %f119, %f93, %f92;
	add.f32 	%f121, %f120, 0fCB40007F;
	neg.f32 	%f122, %f121;
	fma.rn.f32 	%f123, %f117, 0f3FB8AA3B, %f122;
	fma.rn.f32 	%f124, %f117, 0f32A57060, %f123;
	mov.b32 	%r58, %f120;
	shl.b32 	%r59, %r58, 23;
	mov.b32 	%f125, %r59;
	ex2.approx.ftz.f32 	%f126, %f124;
	mul.f32 	%f127, %f126, %f125;
	st.global.f32 	[%rd48+-8], %f127;
	add.f32 	%f128, %f115, %f127;
	ld.global.f32 	%f129, [%rd48+-4];
	sub.f32 	%f130, %f129, %f383;
	fma.rn.f32 	%f131, %f130, 0f3BBB989D, 0f3F000000;
	cvt.sat.f32.f32 	%f132, %f131;
	fma.rm.f32 	%f133, %f132, %f93, %f92;
	add.f32 	%f134, %f133, 0fCB40007F;
	neg.f32 	%f135, %f134;
	fma.rn.f32 	%f136, %f130, 0f3FB8AA3B, %f135;
	fma.rn.f32 	%f137, %f130, 0f32A57060, %f136;
	mov.b32 	%r60, %f133;
	shl.b32 	%r61, %r60, 23;
	mov.b32 	%f138, %r61;
	ex2.approx.ftz.f32 	%f139, %f137;
	mul.f32 	%f140, %f139, %f138;
	st.global.f32 	[%rd48+-4], %f140;
	add.f32 	%f141, %f128, %f140;
	ld.global.f32 	%f142, [%rd48];
	sub.f32 	%f143, %f142, %f383;
	fma.rn.f32 	%f144, %f143, 0f3BBB989D, 0f3F000000;
	cvt.sat.f32.f32 	%f145, %f144;
	fma.rm.f32 	%f146, %f145, %f93, %f92;
	add.f32 	%f147, %f146, 0fCB40007F;
	neg.f32 	%f148, %f147;
	fma.rn.f32 	%f149, %f143, 0f3FB8AA3B, %f148;
	fma.rn.f32 	%f150, %f143, 0f32A57060, %f149;
	mov.b32 	%r62, %f146;
	shl.b32 	%r63, %r62, 23;
	mov.b32 	%f151, %r63;
	ex2.approx.ftz.f32 	%f152, %f150;
	mul.f32 	%f153, %f152, %f151;
	st.global.f32 	[%rd48], %f153;
	add.f32 	%f154, %f141, %f153;
	ld.global.f32 	%f155, [%rd48+4];
	sub.f32 	%f156, %f155, %f383;
	fma.rn.f32 	%f157, %f156, 0f3BBB989D, 0f3F000000;
	cvt.sat.f32.f32 	%f158, %f157;
	fma.rm.f32 	%f159, %f158, %f93, %f92;
	add.f32 	%f160, %f159, 0fCB40007F;
	neg.f32 	%f161, %f160;
	fma.rn.f32 	%f162, %f156, 0f3FB8AA3B, %f161;
	fma.rn.f32 	%f163, %f156, 0f32A57060, %f162;
	mov.b32 	%r64, %f159;
	shl.b32 	%r65, %r64, 23;
	mov.b32 	%f164, %r65;
	ex2.approx.ftz.f32 	%f165, %f163;
	mul.f32 	%f166, %f165, %f164;
	st.global.f32 	[%rd48+4], %f166;
	add.f32 	%f167, %f154, %f166;
	ld.global.f32 	%f168, [%rd48+8];
	sub.f32 	%f169, %f168, %f383;
	fma.rn.f32 	%f170, %f169, 0f3BBB989D, 0f3F000000;
	cvt.sat.f32.f32 	%f171, %f170;
	fma.rm.f32 	%f172, %f171, %f93, %f92;
	add.f32 	%f173, %f172, 0fCB40007F;
	neg.f32 	%f174, %f173;
	fma.rn.f32 	%f175, %f169, 0f3FB8AA3B, %f174;
	fma.rn.f32 	%f176, %f169, 0f32A57060, %f175;
	mov.b32 	%r66, %f172;
	shl.b32 	%r67, %r66, 23;
	mov.b32 	%f177, %r67;
	ex2.approx.ftz.f32 	%f178, %f176;
	mul.f32 	%f179, %f178, %f177;
	st.global.f32 	[%rd48+8], %f179;
	add.f32 	%f180, %f167, %f179;
	ld.global.f32 	%f181, [%rd48+12];
	sub.f32 	%f182, %f181, %f383;
	fma.rn.f32 	%f183, %f182, 0f3BBB989D, 0f3F000000;
	cvt.sat.f32.f32 	%f184, %f183;
	fma.rm.f32 	%f185, %f184, %f93, %f92;
	add.f32 	%f186, %f185, 0fCB40007F;
	neg.f32 	%f187, %f186;
	fma.rn.f32 	%f188, %f182, 0f3FB8AA3B, %f187;
	fma.rn.f32 	%f189, %f182, 0f32A57060, %f188;
	mov.b32 	%r68, %f185;
	shl.b32 	%r69, %r68, 23;
	mov.b32 	%f190, %r69;
	ex2.approx.ftz.f32 	%f191, %f189;
	mul.f32 	%f192, %f191, %f190;
	st.global.f32 	[%rd48+12], %f192;
	add.f32 	%f391, %f180, %f192;
	add.s32 	%r95, %r95, 8;
	add.s64 	%rd48, %rd48, 32;
	setp.eq.s32 	%p13, %r95, 0;
	@%p13 bra 	$L__BB5_19;
	bra.uni 	$L__BB5_18;
$L__BB5_19:
	setp.eq.s32 	%p14, %r17, 0;
	@%p14 bra 	$L__BB5_27;
	and.b32  	%r25, %r47, 3;
	setp.lt.u32 	%p15, %r17, 4;
	@%p15 bra 	$L__BB5_22;
	mul.wide.u32 	%rd31, %r92, 4;
	add.s64 	%rd32, %rd2, %rd31;
	ld.global.f32 	%f194, [%rd32];
	sub.f32 	%f195, %f194, %f383;
	fma.rn.f32 	%f196, %f195, 0f3BBB989D, 0f3F000000;
	cvt.sat.f32.f32 	%f197, %f196;
	mov.f32 	%f198, 0f4B400001;
	mov.f32 	%f199, 0f437C0000;
	fma.rm.f32 	%f200, %f197, %f199, %f198;
	add.f32 	%f201, %f200, 0fCB40007F;
	neg.f32 	%f202, %f201;
	fma.rn.f32 	%f203, %f195, 0f3FB8AA3B, %f202;
	fma.rn.f32 	%f204, %f195, 0f32A57060, %f203;
	mov.b32 	%r70, %f200;
	shl.b32 	%r71, %r70, 23;
	mov.b32 	%f205, %r71;
	ex2.approx.ftz.f32 	%f206, %f204;
	mul.f32 	%f207, %f206, %f205;
	st.global.f32 	[%rd32], %f207;
	add.f32 	%f208, %f391, %f207;
	ld.global.f32 	%f209, [%rd32+4];
	sub.f32 	%f210, %f209, %f383;
	fma.rn.f32 	%f211, %f210, 0f3BBB989D, 0f3F000000;
	cvt.sat.f32.f32 	%f212, %f211;
	fma.rm.f32 	%f213, %f212, %f199, %f198;
	add.f32 	%f214, %f213, 0fCB40007F;
	neg.f32 	%f215, %f214;
	fma.rn.f32 	%f216, %f210, 0f3FB8AA3B, %f215;
	fma.rn.f32 	%f217, %f210, 0f32A57060, %f216;
	mov.b32 	%r72, %f213;
	shl.b32 	%r73, %r72, 23;
	mov.b32 	%f218, %r73;
	ex2.approx.ftz.f32 	%f219, %f217;
	mul.f32 	%f220, %f219, %f218;
	st.global.f32 	[%rd32+4], %f220;
	add.f32 	%f221, %f208, %f220;
	ld.global.f32 	%f222, [%rd32+8];
	sub.f32 	%f223, %f222, %f383;
	fma.rn.f32 	%f224, %f223, 0f3BBB989D, 0f3F000000;
	cvt.sat.f32.f32 	%f225, %f224;
	fma.rm.f32 	%f226, %f225, %f199, %f198;
	add.f32 	%f227, %f226, 0fCB40007F;
	neg.f32 	%f228, %f227;
	fma.rn.f32 	%f229, %f223, 0f3FB8AA3B, %f228;
	fma.rn.f32 	%f230, %f223, 0f32A57060, %f229;
	mov.b32 	%r74, %f226;
	shl.b32 	%r75, %r74, 23;
	mov.b32 	%f231, %r75;
	ex2.approx.ftz.f32 	%f232, %f230;
	mul.f32 	%f233, %f232, %f231;
	st.global.f32 	[%rd32+8], %f233;
	add.f32 	%f234, %f221, %f233;
	ld.global.f32 	%f235, [%rd32+12];
	sub.f32 	%f236, %f235, %f383;
	fma.rn.f32 	%f237, %f236, 0f3BBB989D, 0f3F000000;
	cvt.sat.f32.f32 	%f238, %f237;
	fma.rm.f32 	%f239, %f238, %f199, %f198;
	add.f32 	%f240, %f239, 0fCB40007F;
	neg.f32 	%f241, %f240;
	fma.rn.f32 	%f242, %f236, 0f3FB8AA3B, %f241;
	fma.rn.f32 	%f243, %f236, 0f32A57060, %f242;
	mov.b32 	%r76, %f239;
	shl.b32 	%r77, %r76, 23;
	mov.b32 	%f244, %r77;
	ex2.approx.ftz.f32 	%f245, %f243;
	mul.f32 	%f246, %f245, %f244;
	st.global.f32 	[%rd32+12], %f246;
	add.f32 	%f391, %f234, %f246;
	add.s32 	%r92, %r92, 4;
$L__BB5_22:
	setp.eq.s32 	%p16, %r25, 0;
	@%p16 bra 	$L__BB5_27;
	setp.eq.s32 	%p17, %r25, 1;
	@%p17 bra 	$L__BB5_25;
	mul.wide.u32 	%rd33, %r92, 4;
	add.s64 	%rd34, %rd2, %rd33;
	ld.global.f32 	%f248, [%rd34];
	sub.f32 	%f249, %f248, %f383;
	fma.rn.f32 	%f250, %f249, 0f3BBB989D, 0f3F000000;
	cvt.sat.f32.f32 	%f251, %f250;
	mov.f32 	%f252, 0f4B400001;
	mov.f32 	%f253, 0f437C0000;
	fma.rm.f32 	%f254, %f251, %f253, %f252;
	add.f32 	%f255, %f254, 0fCB40007F;
	neg.f32 	%f256, %f255;
	fma.rn.f32 	%f257, %f249, 0f3FB8AA3B, %f256;
	fma.rn.f32 	%f258, %f249, 0f32A57060, %f257;
	mov.b32 	%r78, %f254;
	shl.b32 	%r79, %r78, 23;
	mov.b32 	%f259, %r79;
	ex2.approx.ftz.f32 	%f260, %f258;
	mul.f32 	%f261, %f260, %f259;
	st.global.f32 	[%rd34], %f261;
	add.f32 	%f262, %f391, %f261;
	ld.global.f32 	%f263, [%rd34+4];
	sub.f32 	%f264, %f263, %f383;
	fma.rn.f32 	%f265, %f264, 0f3BBB989D, 0f3F000000;
	cvt.sat.f32.f32 	%f266, %f265;
	fma.rm.f32 	%f267, %f266, %f253, %f252;
	add.f32 	%f268, %f267, 0fCB40007F;
	neg.f32 	%f269, %f268;
	fma.rn.f32 	%f270, %f264, 0f3FB8AA3B, %f269;
	fma.rn.f32 	%f271, %f264, 0f32A57060, %f270;
	mov.b32 	%r80, %f267;
	shl.b32 	%r81, %r80, 23;
	mov.b32 	%f272, %r81;
	ex2.approx.ftz.f32 	%f273, %f271;
	mul.f32 	%f274, %f273, %f272;
	st.global.f32 	[%rd34+4], %f274;
	add.f32 	%f391, %f262, %f274;
	add.s32 	%r92, %r92, 2;
$L__BB5_25:
	and.b32  	%r82, %r47, 1;
	setp.eq.b32 	%p18, %r82, 1;
	not.pred 	%p19, %p18;
	@%p19 bra 	$L__BB5_27;
	mul.wide.u32 	%rd35, %r92, 4;
	add.s64 	%rd36, %rd2, %rd35;
	ld.global.f32 	%f275, [%rd36];
	sub.f32 	%f276, %f275, %f383;
	fma.rn.f32 	%f277, %f276, 0f3BBB989D, 0f3F000000;
	cvt.sat.f32.f32 	%f278, %f277;
	mov.f32 	%f279, 0f4B400001;
	mov.f32 	%f280, 0f437C0000;
	fma.rm.f32 	%f281, %f278, %f280, %f279;
	add.f32 	%f282, %f281, 0fCB40007F;
	neg.f32 	%f283, %f282;
	fma.rn.f32 	%f284, %f276, 0f3FB8AA3B, %f283;
	fma.rn.f32 	%f285, %f276, 0f32A57060, %f284;
	mov.b32 	%r83, %f281;
	shl.b32 	%r84, %r83, 23;
	mov.b32 	%f286, %r84;
	ex2.approx.ftz.f32 	%f287, %f285;
	mul.f32 	%f288, %f287, %f286;
	st.global.f32 	[%rd36], %f288;
	add.f32 	%f391, %f391, %f288;
$L__BB5_27:
	setp.lt.s32 	%p20, %r47, 1;
	@%p20 bra 	$L__BB5_40;
	and.b32  	%r30, %r47, 15;
	setp.lt.u32 	%p21, %r47, 16;
	mov.b32 	%r97, 0;
	@%p21 bra 	$L__BB5_31;
	and.b32  	%r97, %r47, 2147483632;
	neg.s32 	%r96, %r97;
	add.s64 	%rd38, %rd19, %rd1;
	add.s64 	%rd49, %rd38, 32;
$L__BB5_30:
	.pragma "nounroll";
	ld.global.f32 	%f289, [%rd49+-32];
	div.rn.f32 	%f290, %f289, %f391;
	max.f32 	%f291, %f290, 0f33D6BF95;
	st.global.f32 	[%rd49+-32], %f291;
	ld.global.f32 	%f292, [%rd49+-28];
	div.rn.f32 	%f293, %f292, %f391;
	max.f32 	%f294, %f293, 0f33D6BF95;
	st.global.f32 	[%rd49+-28], %f294;
	ld.global.f32 	%f295, [%rd49+-24];
	div.rn.f32 	%f296, %f295, %f391;
	max.f32 	%f297, %f296, 0f33D6BF95;
	st.global.f32 	[%rd49+-24], %f297;
	ld.global.f32 	%f298, [%rd49+-20];
	div.rn.f32 	%f299, %f298, %f391;
	max.f32 	%f300, %f299, 0f33D6BF95;
	st.global.f32 	[%rd49+-20], %f300;
	ld.global.f32 	%f301, [%rd49+-16];
	div.rn.f32 	%f302, %f301, %f391;
	max.f32 	%f303, %f302, 0f33D6BF95;
	st.global.f32 	[%rd49+-16], %f303;
	ld.global.f32 	%f304, [%rd49+-12];
	div.rn.f32 	%f305, %f304, %f391;
	max.f32 	%f306, %f305, 0f33D6BF95;
	st.global.f32 	[%rd49+-12], %f306;
	ld.global.f32 	%f307, [%rd49+-8];
	div.rn.f32 	%f308, %f307, %f391;
	max.f32 	%f309, %f308, 0f33D6BF95;
	st.global.f32 	[%rd49+-8], %f309;
	ld.global.f32 	%f310, [%rd49+-4];
	div.rn.f32 	%f311, %f310, %f391;
	max.f32 	%f312, %f311, 0f33D6BF95;
	st.global.f32 	[%rd49+-4], %f312;
	ld.global.f32 	%f313, [%rd49];
	div.rn.f32 	%f314, %f313, %f391;
	max.f32 	%f315, %f314, 0f33D6BF95;
	st.global.f32 	[%rd49], %f315;
	ld.global.f32 	%f316, [%rd49+4];
	div.rn.f32 	%f317, %f316, %f391;
	max.f32 	%f318, %f317, 0f33D6BF95;
	st.global.f32 	[%rd49+4], %f318;
	ld.global.f32 	%f319, [%rd49+8];
	div.rn.f32 	%f320, %f319, %f391;
	max.f32 	%f321, %f320, 0f33D6BF95;
	st.global.f32 	[%rd49+8], %f321;
	ld.global.f32 	%f322, [%rd49+12];
	div.rn.f32 	%f323, %f322, %f391;
	max.f32 	%f324, %f323, 0f33D6BF95;
	st.global.f32 	[%rd49+12], %f324;
	ld.global.f32 	%f325, [%rd49+16];
	div.rn.f32 	%f326, %f325, %f391;
	max.f32 	%f327, %f326, 0f33D6BF95;
	st.global.f32 	[%rd49+16], %f327;
	ld.global.f32 	%f328, [%rd49+20];
	div.rn.f32 	%f329, %f328, %f391;
	max.f32 	%f330, %f329, 0f33D6BF95;
	st.global.f32 	[%rd49+20], %f330;
	ld.global.f32 	%f331, [%rd49+24];
	div.rn.f32 	%f332, %f331, %f391;
	max.f32 	%f333, %f332, 0f33D6BF95;
	st.global.f32 	[%rd49+24], %f333;
	ld.global.f32 	%f334, [%rd49+28];
	div.rn.f32 	%f335, %f334, %f391;
	max.f32 	%f336, %f335, 0f33D6BF95;
	st.global.f32 	[%rd49+28], %f336;
	add.s32 	%r96, %r96, 16;
	add.s64 	%rd49, %rd49, 64;
	setp.ne.s32 	%p22, %r96, 0;
	@%p22 bra 	$L__BB5_30;
$L__BB5_31:
	setp.eq.s32 	%p23, %r30, 0;
	@%p23 bra 	$L__BB5_40;
	and.b32  	%r38, %r47, 7;
	setp.lt.u32 	%p24, %r30, 8;
	@%p24 bra 	$L__BB5_34;
	mul.wide.u32 	%rd39, %r97, 4;
	add.s64 	%rd40, %rd2, %rd39;
	ld.global.f32 	%f337, [%rd40];
	div.rn.f32 	%f338, %f337, %f391;
	max.f32 	%f339, %f338, 0f33D6BF95;
	st.global.f32 	[%rd40], %f339;
	ld.global.f32 	%f340, [%rd40+4];
	div.rn.f32 	%f341, %f340, %f391;
	max.f32 	%f342, %f341, 0f33D6BF95;
	st.global.f32 	[%rd40+4], %f342;
	ld.global.f32 	%f343, [%rd40+8];
	div.rn.f32 	%f344, %f343, %f391;
	max.f32 	%f345, %f344, 0f33D6BF95;
	st.global.f32 	[%rd40+8], %f345;
	ld.global.f32 	%f346, [%rd40+12];
	div.rn.f32 	%f347, %f346, %f391;
	max.f32 	%f348, %f347, 0f33D6BF95;
	st.global.f32 	[%rd40+12], %f348;
	ld.global.f32 	%f349, [%rd40+16];
	div.rn.f32 	%f350, %f349, %f391;
	max.f32 	%f351, %f350, 0f33D6BF95;
	st.global.f32 	[%rd40+16], %f351;
	ld.global.f32 	%f352, [%rd40+20];
	div.rn.f32 	%f353, %f352, %f391;
	max.f32 	%f354, %f353, 0f33D6BF95;
	st.global.f32 	[%rd40+20], %f354;
	ld.global.f32 	%f355, [%rd40+24];
	div.rn.f32 	%f356, %f355, %f391;
	max.f32 	%f357, %f356, 0f33D6BF95;
	st.global.f32 	[%rd40+24], %f357;
	ld.global.f32 	%f358, [%rd40+28];
	div.rn.f32 	%f359, %f358, %f391;
	max.f32 	%f360, %f359, 0f33D6BF95;
	st.global.f32 	[%rd40+28], %f360;
	add.s32 	%r97, %r97, 8;
$L__BB5_34:
	setp.eq.s32 	%p25, %r38, 0;
	@%p25 bra 	$L__BB5_40;
	and.b32  	%r41, %r47, 3;
	setp.lt.u32 	%p26, %r38, 4;
	@%p26 bra 	$L__BB5_37;
	mul.wide.u32 	%rd41, %r97, 4;
	add.s64 	%rd42, %rd2, %rd41;
	ld.global.f32 	%f361, [%rd42];
	div.rn.f32 	%f362, %f361, %f391;
	max.f32 	%f363, %f362, 0f33D6BF95;
	st.global.f32 	[%rd42], %f363;
	ld.global.f32 	%f364, [%rd42+4];
	div.rn.f32 	%f365, %f364, %f391;
	max.f32 	%f366, %f365, 0f33D6BF95;
	st.global.f32 	[%rd42+4], %f366;
	ld.global.f32 	%f367, [%rd42+8];
	div.rn.f32 	%f368, %f367, %f391;
	max.f32 	%f369, %f368, 0f33D6BF95;
	st.global.f32 	[%rd42+8], %f369;
	ld.global.f32 	%f370, [%rd42+12];
	div.rn.f32 	%f371, %f370, %f391;
	max.f32 	%f372, %f371, 0f33D6BF95;
	st.global.f32 	[%rd42+12], %f372;
	add.s32 	%r97, %r97, 4;
$L__BB5_37:
	setp.eq.s32 	%p27, %r41, 0;
	@%p27 bra 	$L__BB5_40;
	mul.wide.u32 	%rd44, %r97, 4;
	add.s64 	%rd45, %rd19, %rd44;
	add.s64 	%rd50, %rd1, %rd45;
	neg.s32 	%r100, %r41;
$L__BB5_39:
	.pragma "nounroll";
	ld.global.f32 	%f373, [%rd50];
	div.rn.f32 	%f374, %f373, %f391;
	max.f32 	%f375, %f374, 0f33D6BF95;
	st.global.f32 	[%rd50], %f375;
	add.s64 	%rd50, %rd50, 4;
	add.s32 	%r100, %r100, 1;
	setp.ne.s32 	%p28, %r100, 0;
	@%p28 bra 	$L__BB5_39;
$L__BB5_40:
	ret;

}
	// .globl	_Z22clear_gradients_kernelPfi
.visible .entry _Z22clear_gradients_kernelPfi(
	.param .u64 .ptr .align 1 _Z22clear_gradients_kernelPfi_param_0,
	.param .u32 _Z22clear_gradients_kernelPfi_param_1
)
{
	.reg .pred 	%p<2>;
	.reg .b32 	%r<7>;
	.reg .b64 	%rd<5>;

	ld.param.u64 	%rd1, [_Z22clear_gradients_kernelPfi_param_0];
	ld.param.u32 	%r2, [_Z22clear_gradients_kernelPfi_param_1];
	mov.u32 	%r3, %ctaid.x;
	mov.u32 	%r4, %ntid.x;
	mov.u32 	%r5, %tid.x;
	mad.lo.s32 	%r1, %r3, %r4, %r5;
	setp.ge.s32 	%p1, %r1, %r2;
	@%p1 bra 	$L__BB6_2;
	cvta.to.global.u64 	%rd2, %rd1;
	mul.wide.s32 	%rd3, %r1, 4;
	add.s64 	%rd4, %rd2, %rd3;
	mov.b32 	%r6, 0;
	st.global.u32 	[%rd4], %r6;
$L__BB6_2:
	ret;

}
	// .globl	_Z24output_layer_grad_kernelPfS_Pii
.visible .entry _Z24output_layer_grad_kernelPfS_Pii(
	.param .u64 .ptr .align 1 _Z24output_layer_grad_kernelPfS_Pii_param_0,
	.param .u64 .ptr .align 1 _Z24output_layer_grad_kernelPfS_Pii_param_1,
	.param .u64 .ptr .align 1 _Z24output_layer_grad_kernelPfS_Pii_param_2,
	.param .u32 _Z24output_layer_grad_kernelPfS_Pii_param_3
)
{
	.reg .pred 	%p<3>;
	.reg .b32 	%r<12>;
	.reg .b32 	%f<59>;
	.reg .b64 	%rd<18>;

	ld.param.u64 	%rd4, [_Z24output_layer_grad_kernelPfS_Pii_param_0];
	ld.param.u64 	%rd5, [_Z24output_layer_grad_kernelPfS_Pii_param_1];
	ld.param.u64 	%rd6, [_Z24output_layer_grad_kernelPfS_Pii_param_2];
	ld.param.u32 	%r4, [_Z24output_layer_grad_kernelPfS_Pii_param_3];
	mov.u32 	%r5, %ctaid.x;
	mov.u32 	%r6, %ntid.x;
	mov.u32 	%r7, %tid.x;
	mad.lo.s32 	%r1, %r5, %r6, %r7;
	setp.ge.s32 	%p1, %r1, %r4;
	@%p1 bra 	$L__BB7_4;
	cvta.to.global.u64 	%rd7, %rd4;
	cvta.to.global.u64 	%rd8, %rd5;
	cvta.to.global.u64 	%rd9, %rd6;
	mul.lo.s32 	%r9, %r1, 47;
	mul.wide.s32 	%rd10, %r9, 4;
	add.s64 	%rd11, %rd8, %rd10;
	ld.global.f32 	%f2, [%rd11];
	add.s64 	%rd12, %rd7, %rd10;
	st.global.f32 	[%rd12], %f2;
	ld.global.f32 	%f3, [%rd11+4];
	st.global.f32 	[%rd12+4], %f3;
	ld.global.f32 	%f4, [%rd11+8];
	add.s64 	%rd17, %rd12, 8;
	st.global.f32 	[%rd12+8], %f4;
	ld.global.f32 	%f5, [%rd11+12];
	st.global.f32 	[%rd12+12], %f5;
	ld.global.f32 	%f6, [%rd11+16];
	st.global.f32 	[%rd12+16], %f6;
	ld.global.f32 	%f7, [%rd11+20];
	st.global.f32 	[%rd12+20], %f7;
	ld.global.f32 	%f8, [%rd11+24];
	st.global.f32 	[%rd12+24], %f8;
	ld.global.f32 	%f9, [%rd11+28];
	st.global.f32 	[%rd12+28], %f9;
	ld.global.f32 	%f10, [%rd11+32];
	st.global.f32 	[%rd12+32], %f10;
	ld.global.f32 	%f11, [%rd11+36];
	st.global.f32 	[%rd12+36], %f11;
	ld.global.f32 	%f12, [%rd11+40];
	st.global.f32 	[%rd12+40], %f12;
	ld.global.f32 	%f13, [%rd11+44];
	st.global.f32 	[%rd12+44], %f13;
	ld.global.f32 	%f14, [%rd11+48];
	st.global.f32 	[%rd12+48], %f14;
	ld.global.f32 	%f15, [%rd11+52];
	st.global.f32 	[%rd12+52], %f15;
	ld.global.f32 	%f16, [%rd11+56];
	st.global.f32 	[%rd12+56], %f16;
	ld.global.f32 	%f17, [%rd11+60];
	st.global.f32 	[%rd12+60], %f17;
	ld.global.f32 	%f18, [%rd11+64];
	st.global.f32 	[%rd12+64], %f18;
	ld.global.f32 	%f19, [%rd11+68];
	st.global.f32 	[%rd12+68], %f19;
	ld.global.f32 	%f20, [%rd11+72];
	st.global.f32 	[%rd12+72], %f20;
	ld.global.f32 	%f21, [%rd11+76];
	st.global.f32 	[%rd12+76], %f21;
	ld.global.f32 	%f22, [%rd11+80];
	st.global.f32 	[%rd12+80], %f22;
	ld.global.f32 	%f23, [%rd11+84];
	st.global.f32 	[%rd12+84], %f23;
	ld.global.f32 	%f24, [%rd11+88];
	st.global.f32 	[%rd12+88], %f24;
	ld.global.f32 	%f25, [%rd11+92];
	st.global.f32 	[%rd12+92], %f25;
	ld.global.f32 	%f26, [%rd11+96];
	st.global.f32 	[%rd12+96], %f26;
	ld.global.f32 	%f27, [%rd11+100];
	st.global.f32 	[%rd12+100], %f27;
	ld.global.f32 	%f28, [%rd11+104];
	st.global.f32 	[%rd12+104], %f28;
	ld.global.f32 	%f29, [%rd11+108];
	st.global.f32 	[%rd12+108], %f29;
	ld.global.f32 	%f30, [%rd11+112];
	st.global.f32 	[%rd12+112], %f30;
	ld.global.f32 	%f31, [%rd11+116];
	st.global.f32 	[%rd12+116], %f31;
	ld.global.f32 	%f32, [%rd11+120];
	st.global.f32 	[%rd12+120], %f32;
	ld.global.f32 	%f33, [%rd11+124];
	st.global.f32 	[%rd12+124], %f33;
	ld.global.f32 	%f34, [%rd11+128];
	st.global.f32 	[%rd12+128], %f34;
	ld.global.f32 	%f35, [%rd11+132];
	st.global.f32 	[%rd12+132], %f35;
	ld.global.f32 	%f36, [%rd11+136];
	st.global.f32 	[%rd12+136], %f36;
	ld.global.f32 	%f37, [%rd11+140];
	st.global.f32 	[%rd12+140], %f37;
	ld.global.f32 	%f38, [%rd11+144];
	st.global.f32 	[%rd12+144], %f38;
	ld.global.f32 	%f39, [%rd11+148];
	st.global.f32 	[%rd12+148], %f39;
	ld.global.f32 	%f40, [%rd11+152];
	st.global.f32 	[%rd12+152], %f40;
	ld.global.f32 	%f41, [%rd11+156];
	st.global.f32 	[%rd12+156], %f41;
	ld.global.f32 	%f42, [%rd11+160];
	st.global.f32 	[%rd12+160], %f42;
	ld.global.f32 	%f43, [%rd11+164];
	st.global.f32 	[%rd12+164], %f43;
	ld.global.f32 	%f44, [%rd11+168];
	st.global.f32 	[%rd12+168], %f44;
	ld.global.f32 	%f45, [%rd11+172];
	st.global.f32 	[%rd12+172], %f45;
	ld.global.f32 	%f46, [%rd11+176];
	st.global.f32 	[%rd12+176], %f46;
	ld.global.f32 	%f47, [%rd11+180];
	st.global.f32 	[%rd12+180], %f47;
	ld.global.f32 	%f48, [%rd11+184];
	st.global.f32 	[%rd12+184], %f48;
	mul.wide.s32 	%rd13, %r1, 4;
	add.s64 	%rd14, %rd9, %rd13;
	ld.global.u32 	%r10, [%rd14];
	mul.wide.s32 	%rd15, %r10, 4;
	add.s64 	%rd16, %rd12, %rd15;
	ld.global.f32 	%f49, [%rd16];
	add.f32 	%f50, %f49, 0fBF800000;
	st.global.f32 	[%rd16], %f50;
	cvt.rn.f32.s32 	%f1, %r4;
	mov.b32 	%r11, 0;
$L__BB7_2:
	ld.global.f32 	%f51, [%rd17+-8];
	div.rn.f32 	%f52, %f51, %f1;
	st.global.f32 	[%rd17+-8], %f52;
	ld.global.f32 	%f53, [%rd17+-4];
	div.rn.f32 	%f54, %f53, %f1;
	st.global.f32 	[%rd17+-4], %f54;
	ld.global.f32 	%f55, [%rd17];
	div.rn.f32 	%f56, %f55, %f1;
	st.global.f32 	[%rd17], %f56;
	setp.eq.s32 	%p2, %r11, 44;
	@%p2 bra 	$L__BB7_4;
	ld.global.f32 	%f57, [%rd17+4];
	div.rn.f32 	%f58, %f57, %f1;
	st.global.f32 	[%rd17+4], %f58;
	add.s32 	%r11, %r11, 4;
	add.s64 	%rd17, %rd17, 16;
	bra.uni 	$L__BB7_2;
$L__BB7_4:
	ret;

}
	// .globl	_Z22relu_derivative_kernelPfS_i
.visible .entry _Z22relu_derivative_kernelPfS_i(
	.param .u64 .ptr .align 1 _Z22relu_derivative_kernelPfS_i_param_0,
	.param .u64 .ptr .align 1 _Z22relu_derivative_kernelPfS_i_param_1,
	.param .u32 _Z22relu_derivative_kernelPfS_i_param_2
)
{
	.reg .pred 	%p<3>;
	.reg .b32 	%r<6>;
	.reg .b32 	%f<5>;
	.reg .b64 	%rd<8>;

	ld.param.u64 	%rd1, [_Z22relu_derivative_kernelPfS_i_param_0];
	ld.param.u64 	%rd2, [_Z22relu_derivative_kernelPfS_i_param_1];
	ld.param.u32 	%r2, [_Z22relu_derivative_kernelPfS_i_param_2];
	mov.u32 	%r3, %ctaid.x;
	mov.u32 	%r4, %ntid.x;
	mov.u32 	%r5, %tid.x;
	mad.lo.s32 	%r1, %r3, %r4, %r5;
	setp.ge.s32 	%p1, %r1, %r2;
	@%p1 bra 	$L__BB8_2;
	cvta.to.global.u64 	%rd3, %rd2;
	cvta.to.global.u64 	%rd4, %rd1;
	mul.wide.s32 	%rd5, %r1, 4;
	add.s64 	%rd6, %rd3, %rd5;
	ld.global.f32 	%f1, [%rd6];
	setp.gt.f32 	%p2, %f1, 0f00000000;
	selp.f32 	%f2, 0f3F800000, 0f00000000, %p2;
	add.s64 	%rd7, %rd4, %rd5;
	ld.global.f32 	%f3, [%rd7];
	mul.f32 	%f4, %f3, %f2;
	st.global.f32 	[%rd7], %f4;
$L__BB8_2:
	ret;

}
	// .globl	_Z27accumulate_bias_grad_kernelPfS_ii
.visible .entry _Z27accumulate_bias_grad_kernelPfS_ii(
	.param .u64 .ptr .align 1 _Z27accumulate_bias_grad_kernelPfS_ii_param_0,
	.param .u64 .ptr .align 1 _Z27accumulate_bias_grad_kernelPfS_ii_param_1,
	.param .u32 _Z27accumulate_bias_grad_kernelPfS_ii_param_2,
	.param .u32 _Z27accumulate_bias_grad_kernelPfS_ii_param_3
)
{
	.reg .pred 	%p<11>;
	.reg .b32 	%r<38>;
	.reg .b32 	%f<83>;
	.reg .b64 	%rd<43>;

	ld.param.u64 	%rd2, [_Z27accumulate_bias_grad_kernelPfS_ii_param_0];
	ld.param.u64 	%rd3, [_Z27accumulate_bias_grad_kernelPfS_ii_param_1];
	ld.param.u32 	%r23, [_Z27accumulate_bias_grad_kernelPfS_ii_param_2];
	ld.param.u32 	%r24, [_Z27accumulate_bias_grad_kernelPfS_ii_param_3];
	cvta.to.global.u64 	%rd1, %rd3;
	mov.u32 	%r25, %ctaid.x;
	mov.u32 	%r26, %ntid.x;
	mov.u32 	%r27, %tid.x;
	mad.lo.s32 	%r1, %r25, %r26, %r27;
	setp.ge.s32 	%p1, %r1, %r24;
	@%p1 bra 	$L__BB9_15;
	setp.lt.s32 	%p2, %r23, 1;
	mov.f32 	%f82, 0f00000000;
	@%p2 bra 	$L__BB9_14;
	and.b32  	%r2, %r23, 15;
	setp.lt.u32 	%p3, %r23, 16;
	mov.f32 	%f82, 0f00000000;
	mov.b32 	%r34, 0;
	@%p3 bra 	$L__BB9_5;
	and.b32  	%r34, %r23, 2147483632;
	neg.s32 	%r32, %r34;
	shl.b32 	%r5, %r24, 4;
	mov.f32 	%f82, 0f00000000;
	mul.wide.s32 	%rd6, %r24, 4;
	mov.u32 	%r31, %r1;
$L__BB9_4:
	.pragma "nounroll";
	mul.wide.s32 	%rd4, %r31, 4;
	add.s64 	%rd5, %rd1, %rd4;
	ld.global.f32 	%f18, [%rd5];
	add.f32 	%f19, %f82, %f18;
	add.s64 	%rd7, %rd5, %rd6;
	ld.global.f32 	%f20, [%rd7];
	add.f32 	%f21, %f19, %f20;
	add.s64 	%rd8, %rd7, %rd6;
	ld.global.f32 	%f22, [%rd8];
	add.f32 	%f23, %f21, %f22;
	add.s64 	%rd9, %rd8, %rd6;
	ld.global.f32 	%f24, [%rd9];
	add.f32 	%f25, %f23, %f24;
	add.s64 	%rd10, %rd9, %rd6;
	ld.global.f32 	%f26, [%rd10];
	add.f32 	%f27, %f25, %f26;
	add.s64 	%rd11, %rd10, %rd6;
	ld.global.f32 	%f28, [%rd11];
	add.f32 	%f29, %f27, %f28;
	add.s64 	%rd12, %rd11, %rd6;
	ld.global.f32 	%f30, [%rd12];
	add.f32 	%f31, %f29, %f30;
	add.s64 	%rd13, %rd12, %rd6;
	ld.global.f32 	%f32, [%rd13];
	add.f32 	%f33, %f31, %f32;
	add.s64 	%rd14, %rd13, %rd6;
	ld.global.f32 	%f34, [%rd14];
	add.f32 	%f35, %f33, %f34;
	add.s64 	%rd15, %rd14, %rd6;
	ld.global.f32 	%f36, [%rd15];
	add.f32 	%f37, %f35, %f36;
	add.s64 	%rd16, %rd15, %rd6;
	ld.global.f32 	%f38, [%rd16];
	add.f32 	%f39, %f37, %f38;
	add.s64 	%rd17, %rd16, %rd6;
	ld.global.f32 	%f40, [%rd17];
	add.f32 	%f41, %f39, %f40;
	add.s64 	%rd18, %rd17, %rd6;
	ld.global.f32 	%f42, [%rd18];
	add.f32 	%f43, %f41, %f42;
	add.s64 	%rd19, %rd18, %rd6;
	ld.global.f32 	%f44, [%rd19];
	add.f32 	%f45, %f43, %f44;
	add.s64 	%rd20, %rd19, %rd6;
	ld.global.f32 	%f46, [%rd20];
	add.f32 	%f47, %f45, %f46;
	add.s64 	%rd21, %rd20, %rd6;
	ld.global.f32 	%f48, [%rd21];
	add.f32 	%f82, %f47, %f48;
	add.s32 	%r32, %r32, 16;
	add.s32 	%r31, %r31, %r5;
	setp.ne.s32 	%p4, %r32, 0;
	@%p4 bra 	$L__BB9_4;
$L__BB9_5:
	setp.eq.s32 	%p5, %r2, 0;
	@%p5 bra 	$L__BB9_14;
	and.b32  	%r11, %r23, 7;
	setp.lt.u32 	%p6, %r2, 8;
	@%p6 bra 	$L__BB9_8;
	mad.lo.s32 	%r29, %r34, %r24, %r1;
	mul.wide.s32 	%rd22, %r29, 4;
	add.s64 	%rd23, %rd1, %rd22;
	ld.global.f32 	%f50, [%rd23];
	add.f32 	%f51, %f82, %f50;
	mul.wide.s32 	%rd24, %r24, 4;
	add.s64 	%rd25, %rd23, %rd24;
	ld.global.f32 	%f52, [%rd25];
	add.f32 	%f53, %f51, %f52;
	add.s64 	%rd26, %rd25, %rd24;
	ld.global.f32 	%f54, [%rd26];
	add.f32 	%f55, %f53, %f54;
	add.s64 	%rd27, %rd26, %rd24;
	ld.global.f32 	%f56, [%rd27];
	add.f32 	%f57, %f55, %f56;
	add.s64 	%rd28, %rd27, %rd24;
	ld.global.f32 	%f58, [%rd28];
	add.f32 	%f59, %f57, %f58;
	add.s64 	%rd29, %rd28, %rd24;
	ld.global.f32 	%f60, [%rd29];
	add.f32 	%f61, %f59, %f60;
	add.s64 	%rd30, %rd29, %rd24;
	ld.global.f32 	%f62, [%rd30];
	add.f32 	%f63, %f61, %f62;
	add.s64 	%rd31, %rd30, %rd24;
	ld.global.f32 	%f64, [%rd31];
	add.f32 	%f82, %f63, %f64;
	add.s32 	%r34, %r34, 8;
$L__BB9_8:
	setp.eq.s32 	%p7, %r11, 0;
	@%p7 bra 	$L__BB9_14;
	and.b32  	%r14, %r23, 3;
	setp.lt.u32 	%p8, %r11, 4;
	@%p8 bra 	$L__BB9_11;
	mad.lo.s32 	%r30, %r34, %r24, %r1;
	mul.wide.s32 	%rd32, %r30, 4;
	add.s64 	%rd33, %rd1, %rd32;
	ld.global.f32 	%f66, [%rd33];
	add.f32 	%f67, %f82, %f66;
	mul.wide.s32 	%rd34, %r24, 4;
	add.s64 	%rd35, %rd33, %rd34;
	ld.global.f32 	%f68, [%rd35];
	add.f32 	%f69, %f67, %f68;
	add.s64 	%rd36, %rd35, %rd34;
	ld.global.f32 	%f70, [%rd36];
	add.f32 	%f71, %f69, %f70;
	add.s64 	%rd37, %rd36, %rd34;
	ld.global.f32 	%f72, [%rd37];
	add.f32 	%f82, %f71, %f72;
	add.s32 	%r34, %r34, 4;
$L__BB9_11:
	setp.eq.s32 	%p9, %r14, 0;
	@%p9 bra 	$L__BB9_14;
	mad.lo.s32 	%r37, %r34, %r24, %r1;
	neg.s32 	%r36, %r14;
$L__BB9_13:
	.pragma "nounroll";
	mul.wide.s32 	%rd38, %r37, 4;
	add.s64 	%rd39, %rd1, %rd38;
	ld.global.f32 	%f73, [%rd39];
	add.f32 	%f82, %f82, %f73;
	add.s32 	%r37, %r37, %r24;
	add.s32 	%r36, %r36, 1;
	setp.ne.s32 	%p10, %r36, 0;
	@%p10 bra 	$L__BB9_13;
$L__BB9_14:
	cvta.to.global.u64 	%rd40, %rd2;
	mul.wide.s32 	%rd41, %r1, 4;
	add.s64 	%rd42, %rd40, %rd41;
	st.global.f32 	[%rd42], %f82;
$L__BB9_15:
	ret;

}
	// .globl	_Z17sgd_update_kernelPfS_i
.visible .entry _Z17sgd_update_kernelPfS_i(
	.param .u64 .ptr .align 1 _Z17sgd_update_kernelPfS_i_param_0,
	.param .u64 .ptr .align 1 _Z17sgd_update_kernelPfS_i_param_1,
	.param .u32 _Z17sgd_update_kernelPfS_i_param_2
)
{
	.reg .pred 	%p<2>;
	.reg .b32 	%r<6>;
	.reg .b32 	%f<4>;
	.reg .b64 	%rd<8>;

	ld.param.u64 	%rd1, [_Z17sgd_update_kernelPfS_i_param_0];
	ld.param.u64 	%rd2, [_Z17sgd_update_kernelPfS_i_param_1];
	ld.param.u32 	%r2, [_Z17sgd_update_kernelPfS_i_param_2];
	mov.u32 	%r3, %ctaid.x;
	mov.u32 	%r4, %ntid.x;
	mov.u32 	%r5, %tid.x;
	mad.lo.s32 	%r1, %r3, %r4, %r5;
	setp.ge.s32 	%p1, %r1, %r2;
	@%p1 bra 	$L__BB10_2;
	cvta.to.global.u64 	%rd3, %rd2;
	cvta.to.global.u64 	%rd4, %rd1;
	mul.wide.s32 	%rd5, %r1, 4;
	add.s64 	%rd6, %rd3, %rd5;
	ld.global.f32 	%f1, [%rd6];
	add.s64 	%rd7, %rd4, %rd5;
	ld.global.f32 	%f2, [%rd7];
	fma.rn.f32 	%f3, %f1, 0fBC23D70A, %f2;
	st.global.f32 	[%rd7], %f3;
$L__BB10_2:
	ret;

}


// ===== COMPILED SASS (sm_100) =====

	.target	sm_100

	.elftype	@"ET_EXEC"


//--------------------- .note.nv.tkinfo           --------------------------
	.section	.note.nv.tkinfo,"",@"SHT_NOTE"
	.sectionflags	@"SHF_NOTE_NV_TKINFO"
	.tkinfo
        /*0018*/ 	.word	0x00000002
        /*0030*/ 	.string	""
        /*0030*/ 	.string	"ptxas"
        /*0030*/ 	.string	"Cuda compilation tools, release 13.0, V13.0.88"
        /*0030*/ 	.string	"Build cuda_13.0.r13.0/compiler.36424714_0"
        /*0030*/ 	.string	"-arch sm_100 -m 64 "



//--------------------- .note.nv.cuinfo           --------------------------
	.section	.note.nv.cuinfo,"",@"SHT_NOTE"
	.sectionflags	@"SHF_NOTE_NV_CUINFO"
        /*0018*/ 	.short	0x0002
        /*001a*/ 	.short	0x0064
        /*001c*/ 	.short	0x0082
	.zero		2


//--------------------- .nv.info                  --------------------------
	.section	.nv.info,"",@"SHT_CUDA_INFO"
	.align	4


	//----- nvinfo : EIATTR_REGCOUNT
	.align		4
        /*0000*/ 	.byte	0x04, 0x2f
        /*0002*/ 	.short	(.L_1 - .L_0)
	.align		4
.L_0:
        /*0004*/ 	.word	index@(_Z20gemm_nn_tiled_kernelPfS_S_iii)
        /*0008*/ 	.word	0x00000020


	//----- nvinfo : EIATTR_FRAME_SIZE
	.align		4
.L_1:
        /*000c*/ 	.byte	0x04, 0x11
        /*000e*/ 	.short	(.L_3 - .L_2)
	.align		4
.L_2:
        /*0010*/ 	.word	index@(_Z20gemm_nn_tiled_kernelPfS_S_iii)
        /*0014*/ 	.word	0x00000000


	//----- nvinfo : EIATTR_REGCOUNT
	.align		4
.L_3:
        /*0018*/ 	.byte	0x04, 0x2f
        /*001a*/ 	.short	(.L_5 - .L_4)
	.align		4
.L_4:
        /*001c*/ 	.word	index@(_Z20gemm_nt_tiled_kernelPfS_S_iii)
        /*0020*/ 	.word	0x00000020


	//----- nvinfo : EIATTR_FRAME_SIZE
	.align		4
.L_5:
        /*0024*/ 	.byte	0x04, 0x11
        /*0026*/ 	.short	(.L_7 - .L_6)
	.align		4
.L_6:
        /*0028*/ 	.word	index@(_Z20gemm_nt_tiled_kernelPfS_S_iii)
        /*002c*/ 	.word	0x00000000


	//----- nvinfo : EIATTR_REGCOUNT
	.align		4
.L_7:
        /*0030*/ 	.byte	0x04, 0x2f
        /*0032*/ 	.short	(.L_9 - .L_8)
	.align		4
.L_8:
        /*0034*/ 	.word	index@(_Z20gemm_tn_tiled_kernelPfS_S_iii)
        /*0038*/ 	.word	0x00000020


	//----- nvinfo : EIATTR_FRAME_SIZE
	.align		4
.L_9:
        /*003c*/ 	.byte	0x04, 0x11
        /*003e*/ 	.short	(.L_11 - .L_10)
	.align		4
.L_10:
        /*0040*/ 	.word	index@(_Z20gemm_tn_tiled_kernelPfS_S_iii)
        /*0044*/ 	.word	0x00000000


	//----- nvinfo : EIATTR_REGCOUNT
	.align		4
.L_11:
        /*0048*/ 	.byte	0x04, 0x2f
        /*004a*/ 	.short	(.L_13 - .L_12)
	.align		4
.L_12:
        /*004c*/ 	.word	index@(_Z22activation_relu_kernelPfi)
        /*0050*/ 	.word	0x00000008


	//----- nvinfo : EIATTR_FRAME_SIZE
	.align		4
.L_13:
        /*0054*/ 	.byte	0x04, 0x11
        /*0056*/ 	.short	(.L_15 - .L_14)
	.align		4
.L_14:
        /*0058*/ 	.word	index@(_Z22activation_relu_kernelPfi)
        /*005c*/ 	.word	0x00000000


	//----- nvinfo : EIATTR_REGCOUNT
	.align		4
.L_15:
        /*0060*/ 	.byte	0x04, 0x2f
        /*0062*/ 	.short	(.L_17 - .L_16)
	.align		4
.L_16:
        /*0064*/ 	.word	index@(_Z15add_bias_kernelPfS_ii)
        /*0068*/ 	.word	0x0000000c


	//----- nvinfo : EIATTR_FRAME_SIZE
	.align		4
.L_17:
        /*006c*/ 	.byte	0x04, 0x11
        /*006e*/ 	.short	(.L_19 - .L_18)
	.align		4
.L_18:
        /*0070*/ 	.word	index@(_Z15add_bias_kernelPfS_ii)
        /*0074*/ 	.word	0x00000000


	//----- nvinfo : EIATTR_REGCOUNT
	.align		4
.L_19:
        /*0078*/ 	.byte	0x04, 0x2f
        /*007a*/ 	.short	(.L_21 - .L_20)
	.align		4
.L_20:
        /*007c*/ 	.word	index@(_Z25softmax_activation_kernelPfii)
        /*0080*/ 	.word	0x00000020


	//----- nvinfo : EIATTR_FRAME_SIZE
	.align		4
.L_21:
        /*0084*/ 	.byte	0x04, 0x11
        /*0086*/ 	.short	(.L_23 - .L_22)
	.align		4
.L_22:
        /*0088*/ 	.word	index@($__internal_1_$__cuda_sm3x_div_rn_noftz_f32_slowpath)
        /*008c*/ 	.word	0x00000000


	//----- nvinfo : EIATTR_FRAME_SIZE
	.align		4
.L_23:
        /*0090*/ 	.byte	0x04, 0x11
        /*0092*/ 	.short	(.L_25 - .L_24)
	.align		4
.L_24:
        /*0094*/ 	.word	index@(_Z25softmax_activation_kernelPfii)
        /*0098*/ 	.word	0x00000000


	//----- nvinfo : EIATTR_REGCOUNT
	.align		4
.L_25:
        /*009c*/ 	.byte	0x04, 0x2f
        /*009e*/ 	.short	(.L_27 - .L_26)
	.align		4
.L_26:
        /*00a0*/ 	.word	index@(_Z22clear_gradients_kernelPfi)
        /*00a4*/ 	.word	0x00000008


	//----- nvinfo : EIATTR_FRAME_SIZE
	.align		4
.L_27:
        /*00a8*/ 	.byte	0x04, 0x11
        /*00aa*/ 	.short	(.L_29 - .L_28)
	.align		4
.L_28:
        /*00ac*/ 	.word	index@(_Z22clear_gradients_kernelPfi)
        /*00b0*/ 	.word	0x00000000


	//----- nvinfo : EIATTR_REGCOUNT
	.align		4
.L_29:
        /*00b4*/ 	.byte	0x04, 0x2f
        /*00b6*/ 	.short	(.L_31 - .L_30)
	.align		4
.L_30:
        /*00b8*/ 	.word	index@(_Z24output_layer_grad_kernelPfS_Pii)
        /*00bc*/ 	.word	0x00000018


	//----- nvinfo : EIATTR_FRAME_SIZE
	.align		4
.L_31:
        /*00c0*/ 	.byte	0x04, 0x11
        /*00c2*/ 	.short	(.L_33 - .L_32)
	.align		4
.L_32:
        /*00c4*/ 	.word	index@($__internal_0_$__cuda_sm3x_div_rn_noftz_f32_slowpath)
        /*00c8*/ 	.word	0x00000000


	//----- nvinfo : EIATTR_FRAME_SIZE
	.align		4
.L_33:
        /*00cc*/ 	.byte	0x04, 0x11
        /*00ce*/ 	.short	(.L_35 - .L_34)
	.align		4
.L_34:
        /*00d0*/ 	.word	index@(_Z24output_layer_grad_kernelPfS_Pii)
        /*00d4*/ 	.word	0x00000000


	//----- nvinfo : EIATTR_REGCOUNT
	.align		4
.L_35:
        /*00d8*/ 	.byte	0x04, 0x2f
        /*00da*/ 	.short	(.L_37 - .L_36)
	.align		4
.L_36:
        /*00dc*/ 	.word	index@(_Z22relu_derivative_kernelPfS_i)
        /*00e0*/ 	.word	0x0000000a


	//----- nvinfo : EIATTR_FRAME_SIZE
	.align		4
.L_37:
        /*00e4*/ 	.byte	0x04, 0x11
        /*00e6*/ 	.short	(.L_39 - .L_38)
	.align		4
.L_38:
        /*00e8*/ 	.word	index@(_Z22relu_derivative_kernelPfS_i)
        /*00ec*/ 	.word	0x00000000


	//----- nvinfo : EIATTR_REGCOUNT
	.align		4
.L_39:
        /*00f0*/ 	.byte	0x04, 0x2f
        /*00f2*/ 	.short	(.L_41 - .L_40)
	.align		4
.L_40:
        /*00f4*/ 	.word	index@(_Z27accumulate_bias_grad_kernelPfS_ii)
        /*00f8*/ 	.word	0x00000020


	//----- nvinfo : EIATTR_FRAME_SIZE
	.align		4
.L_41:
        /*00fc*/ 	.byte	0x04, 0x11
        /*00fe*/ 	.short	(.L_43 - .L_42)
	.align		4
.L_42:
        /*0100*/ 	.word	index@(_Z27accumulate_bias_grad_kernelPfS_ii)
        /*0104*/ 	.word	0x00000000


	//----- nvinfo : EIATTR_REGCOUNT
	.align		4
.L_43:
        /*0108*/ 	.byte	0x04, 0x2f
        /*010a*/ 	.short	(.L_45 - .L_44)
	.align		4
.L_44:
        /*010c*/ 	.word	index@(_Z17sgd_update_kernelPfS_i)
        /*0110*/ 	.word	0x0000000a


	//----- nvinfo : EIATTR_FRAME_SIZE
	.align		4
.L_45:
        /*0114*/ 	.byte	0x04, 0x11
        /*0116*/ 	.short	(.L_47 - .L_46)
	.align		4
.L_46:
        /*0118*/ 	.word	index@(_Z17sgd_update_kernelPfS_i)
        /*011c*/ 	.word	0x00000000


	//----- nvinfo : EIATTR_MIN_STACK_SIZE
	.align		4
.L_47:
        /*0120*/ 	.byte	0x04, 0x12
        /*0122*/ 	.short	(.L_49 - .L_48)
	.align		4
.L_48:
        /*0124*/ 	.word	index@(_Z17sgd_update_kernelPfS_i)
        /*0128*/ 	.word	0x00000000


	//----- nvinfo : EIATTR_MIN_STACK_SIZE
	.align		4
.L_49:
        /*012c*/ 	.byte	0x04, 0x12
        /*012e*/ 	.short	(.L_51 - .L_50)
	.align		4
.L_50:
        /*0130*/ 	.word	index@(_Z27accumulate_bias_grad_kernelPfS_ii)
        /*0134*/ 	.word	0x00000000


	//----- nvinfo : EIATTR_MIN_STACK_SIZE
	.align		4
.L_51:
        /*0138*/ 	.byte	0x04, 0x12
        /*013a*/ 	.short	(.L_53 - .L_52)
	.align		4
.L_52:
        /*013c*/ 	.word	index@(_Z22relu_derivative_kernelPfS_i)
        /*0140*/ 	.word	0x00000000


	//----- nvinfo : EIATTR_MIN_STACK_SIZE
	.align		4
.L_53:
        /*0144*/ 	.byte	0x04, 0x12
        /*0146*/ 	.short	(.L_55 - .L_54)
	.align		4
.L_54:
        /*0148*/ 	.word	index@(_Z24output_layer_grad_kernelPfS_Pii)
        /*014c*/ 	.word	0x00000000


	//----- nvinfo : EIATTR_MIN_STACK_SIZE
	.align		4
.L_55:
        /*0150*/ 	.byte	0x04, 0x12
        /*0152*/ 	.short	(.L_57 - .L_56)
	.align		4
.L_56:
        /*0154*/ 	.word	index@(_Z22clear_gradients_kernelPfi)
        /*0158*/ 	.word	0x00000000


	//----- nvinfo : EIATTR_MIN_STACK_SIZE
	.align		4
.L_57:
        /*015c*/ 	.byte	0x04, 0x12
        /*015e*/ 	.short	(.L_59 - .L_58)
	.align		4
.L_58:
        /*0160*/ 	.word	index@(_Z25softmax_activation_kernelPfii)
        /*0164*/ 	.word	0x00000000


	//----- nvinfo : EIATTR_MIN_STACK_SIZE
	.align		4
.L_59:
        /*0168*/ 	.byte	0x04, 0x12
        /*016a*/ 	.short	(.L_61 - .L_60)
	.align		4
.L_60:
        /*016c*/ 	.word	index@(_Z15add_bias_kernelPfS_ii)
        /*0170*/ 	.word	0x00000000


	//----- nvinfo : EIATTR_MIN_STACK_SIZE
	.align		4
.L_61:
        /*0174*/ 	.byte	0x04, 0x12
        /*0176*/ 	.short	(.L_63 - .L_62)
	.align		4
.L_62:
        /*0178*/ 	.word	index@(_Z22activation_relu_kernelPfi)
        /*017c*/ 	.word	0x00000000


	//----- nvinfo : EIATTR_MIN_STACK_SIZE
	.align		4
.L_63:
        /*0180*/ 	.byte	0x04, 0x12
        /*0182*/ 	.short	(.L_65 - .L_64)
	.align		4
.L_64:
        /*0184*/ 	.word	index@(_Z20gemm_tn_tiled_kernelPfS_S_iii)
        /*0188*/ 	.word	0x00000000


	//----- nvinfo : EIATTR_MIN_STACK_SIZE
	.align		4
.L_65:
        /*018c*/ 	.byte	0x04, 0x12
        /*018e*/ 	.short	(.L_67 - .L_66)
	.align		4
.L_66:
        /*0190*/ 	.word	index@(_Z20gemm_nt_tiled_kernelPfS_S_iii)
        /*0194*/ 	.word	0x00000000


	//----- nvinfo : EIATTR_MIN_STACK_SIZE
	.align		4
.L_67:
        /*0198*/ 	.byte	0x04, 0x12
        /*019a*/ 	.short	(.L_69 - .L_68)
	.align		4
.L_68:
        /*019c*/ 	.word	index@(_Z20gemm_nn_tiled_kernelPfS_S_iii)
        /*01a0*/ 	.word	0x00000000
.L_69:


//--------------------- .nv.compat                --------------------------
	.section	.nv.compat,"",@"SHT_CUDA_COMPAT_INFO"
	.align	4
        /*0000*/ 	.byte	0x02, 0x09, 0x00, 0x00, 0x02, 0x02, 0x01, 0x00, 0x02, 0x05, 0x05, 0x00, 0x03, 0x07, 0x01, 0x01
        /*0010*/ 	.byte	0x02, 0x03, 0x00, 0x00, 0x02, 0x06, 0x01, 0x00, 0x04, 0x0b, 0x08, 0x00, 0x01, 0x00, 0x00, 0x00
        /*0020*/ 	.byte	0x00, 0x00, 0x00, 0x00


//--------------------- .nv.info._Z17sgd_update_kernelPfS_i --------------------------
	.section	.nv.info._Z17sgd_update_kernelPfS_i,"",@"SHT_CUDA_INFO"
	.sectionflags	@""
	.align	4


	//----- nvinfo : EIATTR_CUDA_API_VERSION
	.align		4
        /*0000*/ 	.byte	0x04, 0x37
        /*0002*/ 	.short	(.L_71 - .L_70)
.L_70:
        /*0004*/ 	.word	0x00000082


	//----- nvinfo : EIATTR_KPARAM_INFO
	.align		4
.L_71:
        /*0008*/ 	.byte	0x04, 0x17
        /*000a*/ 	.short	(.L_73 - .L_72)
.L_72:
        /*000c*/ 	.word	0x00000000
        /*0010*/ 	.short	0x0002
        /*0012*/ 	.short	0x0010
        /*0014*/ 	.byte	0x00, 0xf0, 0x11, 0x00


	//----- nvinfo : EIATTR_KPARAM_INFO
	.align		4
.L_73:
        /*0018*/ 	.byte	0x04, 0x17
        /*001a*/ 	.short	(.L_75 - .L_74)
.L_74:
        /*001c*/ 	.word	0x00000000
        /*0020*/ 	.short	0x0001
        /*0022*/ 	.short	0x0008
        /*0024*/ 	.byte	0x00, 0xf5, 0x21, 0x00


	//----- nvinfo : EIATTR_KPARAM_INFO
	.align		4
.L_75:
        /*0028*/ 	.byte	0x04, 0x17
        /*002a*/ 	.short	(.L_77 - .L_76)
.L_76:
        /*002c*/ 	.word	0x00000000
        /*0030*/ 	.short	0x0000
        /*0032*/ 	.short	0x0000
        /*0034*/ 	.byte	0x00, 0xf5, 0x21, 0x00


	//----- nvinfo : EIATTR_SPARSE_MMA_MASK
	.align		4
.L_77:
        /*0038*/ 	.byte	0x03, 0x50
        /*003a*/ 	.short	0x0000


	//----- nvinfo : EIATTR_MAXREG_COUNT
	.align		4
        /*003c*/ 	.byte	0x03, 0x1b
        /*003e*/ 	.short	0x00ff


	//----- nvinfo : EIATTR_MERCURY_ISA_VERSION
	.align		4
        /*0040*/ 	.byte	0x03, 0x5f
        /*0042*/ 	.short	0x0101


	//----- nvinfo : EIATTR_VRC_CTA_INIT_COUNT
	.align		4
        /*0044*/ 	.byte	0x02, 0x4a
	.zero		1
	.zero		1


	//----- nvinfo : EIATTR_EXIT_INSTR_OFFSETS
	.align		4
        /*0048*/ 	.byte	0x04, 0x1c
        /*004a*/ 	.short	(.L_79 - .L_78)


	//   ....[0]....
.L_78:
        /*004c*/ 	.word	0x00000070


	//   ....[1]....
        /*0050*/ 	.word	0x00000110


	//----- nvinfo : EIATTR_CBANK_PARAM_SIZE
	.align		4
.L_79:
        /*0054*/ 	.byte	0x03, 0x19
        /*0056*/ 	.short	0x0014


	//----- nvinfo : EIATTR_PARAM_CBANK
	.align		4
        /*0058*/ 	.byte	0x04, 0x0a
        /*005a*/ 	.short	(.L_81 - .L_80)
	.align		4
.L_80:
        /*005c*/ 	.word	index@(.nv.constant0._Z17sgd_update_kernelPfS_i)
        /*0060*/ 	.short	0x0380
        /*0062*/ 	.short	0x0014


	//----- nvinfo : EIATTR_SW_WAR
	.align		4
.L_81:
        /*0064*/ 	.byte	0x04, 0x36
        /*0066*/ 	.short	(.L_83 - .L_82)
.L_82:
        /*0068*/ 	.word	0x00000008
.L_83:


//--------------------- .nv.info._Z27accumulate_bias_grad_kernelPfS_ii --------------------------
	.section	.nv.info._Z27accumulate_bias_grad_kernelPfS_ii,"",@"SHT_CUDA_INFO"
	.sectionflags	@""
	.align	4


	//----- nvinfo : EIATTR_CUDA_API_VERSION
	.align		4
        /*0000*/ 	.byte	0x04, 0x37
        /*0002*/ 	.short	(.L_85 - .L_84)
.L_84:
        /*0004*/ 	.word	0x00000082


	//----- nvinfo : EIATTR_KPARAM_INFO
	.align		4
.L_85:
        /*0008*/ 	.byte	0x04, 0x17
        /*000a*/ 	.short	(.L_87 - .L_86)
.L_86:
        /*000c*/ 	.word	0x00000000
        /*0010*/ 	.short	0x0003
        /*0012*/ 	.short	0x0014
        /*0014*/ 	.byte	0x00, 0xf0, 0x11, 0x00


	//----- nvinfo : EIATTR_KPARAM_INFO
	.align		4
.L_87:
        /*0018*/ 	.byte	0x04, 0x17
        /*001a*/ 	.short	(.L_89 - .L_88)
.L_88:
        /*001c*/ 	.word	0x00000000
        /*0020*/ 	.short	0x0002
        /*0022*/ 	.short	0x0010
        /*0024*/ 	.byte	0x00, 0xf0, 0x11, 0x00


	//----- nvinfo : EIATTR_KPARAM_INFO
	.align		4
.L_89:
        /*0028*/ 	.byte	0x04, 0x17
        /*002a*/ 	.short	(.L_91 - .L_90)
.L_90:
        /*002c*/ 	.word	0x00000000
        /*0030*/ 	.short	0x0001
        /*0032*/ 	.short	0x0008
        /*0034*/ 	.byte	0x00, 0xf5, 0x21, 0x00


	//----- nvinfo : EIATTR_KPARAM_INFO
	.align		4
.L_91:
        /*0038*/ 	.byte	0x04, 0x17
        /*003a*/ 	.short	(.L_93 - .L_92)
.L_92:
        /*003c*/ 	.word	0x00000000
        /*0040*/ 	.short	0x0000
        /*0042*/ 	.short	0x0000
        /*0044*/ 	.byte	0x00, 0xf5, 0x21, 0x00


	//----- nvinfo : EIATTR_SPARSE_MMA_MASK
	.align		4
.L_93:
        /*0048*/ 	.byte	0x03, 0x50
        /*004a*/ 	.short	0x0000


	//----- nvinfo : EIATTR_MAXREG_COUNT
	.align		4
        /*004c*/ 	.byte	0x03, 0x1b
        /*004e*/ 	.short	0x00ff


	//----- nvinfo : EIATTR_MERCURY_ISA_VERSION
	.align		4
        /*0050*/ 	.byte	0x03, 0x5f
        /*0052*/ 	.short	0x0101


	//----- nvinfo : EIATTR_VRC_CTA_INIT_COUNT
	.align		4
        /*0054*/ 	.byte	0x02, 0x4a
	.zero		1
	.zero		1


	//----- nvinfo : EIATTR_EXIT_INSTR_OFFSETS
	.align		4
        /*0058*/ 	.byte	0x04, 0x1c
        /*005a*/ 	.short	(.L_95 - .L_94)


	//   ....[0]....
.L_94:
        /*005c*/ 	.word	0x00000070


	//   ....[1]....
        /*0060*/ 	.word	0x000008e0


	//----- nvinfo : EIATTR_CBANK_PARAM_SIZE
	.align		4
.L_95:
        /*0064*/ 	.byte	0x03, 0x19
        /*0066*/ 	.short	0x0018


	//----- nvinfo : EIATTR_PARAM_CBANK
	.align		4
        /*0068*/ 	.byte	0x04, 0x0a
        /*006a*/ 	.short	(.L_97 - .L_96)
	.align		4
.L_96:
        /*006c*/ 	.word	index@(.nv.constant0._Z27accumulate_bias_grad_kernelPfS_ii)
        /*0070*/ 	.short	0x0380
        /*0072*/ 	.short	0x0018


	//----- nvinfo : EIATTR_SW_WAR
	.align		4
.L_97:
        /*0074*/ 	.byte	0x04, 0x36
        /*0076*/ 	.short	(.L_99 - .L_98)
.L_98:
        /*0078*/ 	.word	0x00000008
.L_99:


//--------------------- .nv.info._Z22relu_derivative_kernelPfS_i --------------------------
	.section	.nv.info._Z22relu_derivative_kernelPfS_i,"",@"SHT_CUDA_INFO"
	.sectionflags	@""
	.align	4


	//----- nvinfo : EIATTR_CUDA_API_VERSION
	.align		4
        /*0000*/ 	.byte	0x04, 0x37
        /*0002*/ 	.short	(.L_101 - .L_100)
.L_100:
        /*0004*/ 	.word	0x00000082


	//----- nvinfo : EIATTR_KPARAM_INFO
	.align		4
.L_101:
        /*0008*/ 	.byte	0x04, 0x17
        /*000a*/ 	.short	(.L_103 - .L_102)
.L_102:
        /*000c*/ 	.word	0x00000000
        /*0010*/ 	.short	0x0002
        /*0012*/ 	.short	0x0010
        /*0014*/ 	.byte	0x00, 0xf0, 0x11, 0x00


	//----- nvinfo : EIATTR_KPARAM_INFO
	.align		4
.L_103:
        /*0018*/ 	.byte	0x04, 0x17
        /*001a*/ 	.short	(.L_105 - .L_104)
.L_104:
        /*001c*/ 	.word	0x00000000
        /*0020*/ 	.short	0x0001
        /*0022*/ 	.short	0x0008
        /*0024*/ 	.byte	0x00, 0xf5, 0x21, 0x00


	//----- nvinfo : EIATTR_KPARAM_INFO
	.align		4
.L_105:
        /*0028*/ 	.byte	0x04, 0x17
        /*002a*/ 	.short	(.L_107 - .L_106)
.L_106:
        /*002c*/ 	.word	0x00000000
        /*0030*/ 	.short	0x0000
        /*0032*/ 	.short	0x0000
        /*0034*/ 	.byte	0x00, 0xf5, 0x21, 0x00


	//----- nvinfo : EIATTR_SPARSE_MMA_MASK
	.align		4
.L_107:
        /*0038*/ 	.byte	0x03, 0x50
        /*003a*/ 	.short	0x0000


	//----- nvinfo : EIATTR_MAXREG_COUNT
	.align		4
        /*003c*/ 	.byte	0x03, 0x1b
        /*003e*/ 	.short	0x00ff


	//----- nvinfo : EIATTR_MERCURY_ISA_VERSION
	.align		4
        /*0040*/ 	.byte	0x03, 0x5f
        /*0042*/ 	.short	0x0101


	//----- nvinfo : EIATTR_VRC_CTA_INIT_COUNT
	.align		4
        /*0044*/ 	.byte	0x02, 0x4a
	.zero		1
	.zero		1


	//----- nvinfo : EIATTR_EXIT_INSTR_OFFSETS
	.align		4
        /*0048*/ 	.byte	0x04, 0x1c
        /*004a*/ 	.short	(.L_109 - .L_108)


	//   ....[0]....
.L_108:
        /*004c*/ 	.word	0x00000070


	//   ....[1]....
        /*0050*/ 	.word	0x00000120


	//----- nvinfo : EIATTR_CBANK_PARAM_SIZE
	.align		4
.L_109:
        /*0054*/ 	.byte	0x03, 0x19
        /*0056*/ 	.short	0x0014


	//----- nvinfo : EIATTR_PARAM_CBANK
	.align		4
        /*0058*/ 	.byte	0x04, 0x0a
        /*005a*/ 	.short	(.L_111 - .L_110)
	.align		4
.L_110:
        /*005c*/ 	.word	index@(.nv.constant0._Z22relu_derivative_kernelPfS_i)
        /*0060*/ 	.short	0x0380
        /*0062*/ 	.short	0x0014


	//----- nvinfo : EIATTR_SW_WAR
	.align		4
.L_111:
        /*0064*/ 	.byte	0x04, 0x36
        /*0066*/ 	.short	(.L_113 - .L_112)
.L_112:
        /*0068*/ 	.word	0x00000008
.L_113:


//--------------------- .nv.info._Z24output_layer_grad_kernelPfS_Pii --------------------------
	.section	.nv.info._Z24output_layer_grad_kernelPfS_Pii,"",@"SHT_CUDA_INFO"
	.sectionflags	@""
	.align	4


	//----- nvinfo : EIATTR_CUDA_API_VERSION
	.align		4
        /*0000*/ 	.byte	0x04, 0x37
        /*0002*/ 	.short	(.L_115 - .L_114)
.L_114:
        /*0004*/ 	.word	0x00000082


	//----- nvinfo : EIATTR_KPARAM_INFO
	.align		4
.L_115:
        /*0008*/ 	.byte	0x04, 0x17
        /*000a*/ 	.short	(.L_117 - .L_116)
.L_116:
        /*000c*/ 	.word	0x00000000
        /*0010*/ 	.short	0x0003
        /*0012*/ 	.short	0x0018
        /*0014*/ 	.byte	0x00, 0xf0, 0x11, 0x00


	//----- nvinfo : EIATTR_KPARAM_INFO
	.align		4
.L_117:
        /*0018*/ 	.byte	0x04, 0x17
        /*001a*/ 	.short	(.L_119 - .L_118)
.L_118:
        /*001c*/ 	.word	0x00000000
        /*0020*/ 	.short	0x0002
        /*0022*/ 	.short	0x0010
        /*0024*/ 	.byte	0x00, 0xf5, 0x21, 0x00


	//----- nvinfo : EIATTR_KPARAM_INFO
	.align		4
.L_119:
        /*0028*/ 	.byte	0x04, 0x17
        /*002a*/ 	.short	(.L_121 - .L_120)
.L_120:
        /*002c*/ 	.word	0x00000000
        /*0030*/ 	.short	0x0001
        /*0032*/ 	.short	0x0008
        /*0034*/ 	.byte	0x00, 0xf5, 0x21, 0x00


	//----- nvinfo : EIATTR_KPARAM_INFO
	.align		4
.L_121:
        /*0038*/ 	.byte	0x04, 0x17
        /*003a*/ 	.short	(.L_123 - .L_122)
.L_122:
        /*003c*/ 	.word	0x00000000
        /*0040*/ 	.short	0x0000
        /*0042*/ 	.short	0x0000
        /*0044*/ 	.byte	0x00, 0xf5, 0x21, 0x00


	//----- nvinfo : EIATTR_SPARSE_MMA_MASK
	.align		4
.L_123:
        /*0048*/ 	.byte	0x03, 0x50
        /*004a*/ 	.short	0x0000


	//----- nvinfo : EIATTR_MAXREG_COUNT
	.align		4
        /*004c*/ 	.byte	0x03, 0x1b
        /*004e*/ 	.short	0x00ff


	//----- nvinfo : EIATTR_MERCURY_ISA_VERSION
	.align		4
        /*0050*/ 	.byte	0x03, 0x5f
        /*0052*/ 	.short	0x0101


	//----- nvinfo : EIATTR_VRC_CTA_INIT_COUNT
	.align		4
        /*0054*/ 	.byte	0x02, 0x4a
	.zero		1
	.zero		1


	//----- nvinfo : EIATTR_EXIT_INSTR_OFFSETS
	.align		4
        /*0058*/ 	.byte	0x04, 0x1c
        /*005a*/ 	.short	(.L_125 - .L_124)


	//   ....[0]....
.L_124:
        /*005c*/ 	.word	0x00000070


	//   ....[1]....
        /*0060*/ 	.word	0x00000ac0


	//----- nvinfo : EIATTR_CRS_STACK_SIZE
	.align		4
.L_125:
        /*0064*/ 	.byte	0x04, 0x1e
        /*0066*/ 	.short	(.L_127 - .L_126)
.L_126:
        /*0068*/ 	.word	0x00000000


	//----- nvinfo : EIATTR_CBANK_PARAM_SIZE
	.align		4
.L_127:
        /*006c*/ 	.byte	0x03, 0x19
        /*006e*/ 	.short	0x001c


	//----- nvinfo : EIATTR_PARAM_CBANK
	.align		4
        /*0070*/ 	.byte	0x04, 0x0a
        /*0072*/ 	.short	(.L_129 - .L_128)
	.align		4
.L_128:
        /*0074*/ 	.word	index@(.nv.constant0._Z24output_layer_grad_kernelPfS_Pii)
        /*0078*/ 	.short	0x0380
        /*007a*/ 	.short	0x001c


	//----- nvinfo : EIATTR_SW_WAR
	.align		4
.L_129:
        /*007c*/ 	.byte	0x04, 0x36
        /*007e*/ 	.short	(.L_131 - .L_130)
.L_130:
        /*0080*/ 	.word	0x00000008
.L_131:


//--------------------- .nv.info._Z22clear_gradients_kernelPfi --------------------------
	.section	.nv.info._Z22clear_gradients_kernelPfi,"",@"SHT_CUDA_INFO"
	.sectionflags	@""
	.align	4


	//----- nvinfo : EIATTR_CUDA_API_VERSION
	.align		4
        /*0000*/ 	.byte	0x04, 0x37
        /*0002*/ 	.short	(.L_133 - .L_132)
.L_132:
        /*0004*/ 	.word	0x00000082


	//----- nvinfo : EIATTR_KPARAM_INFO
	.align		4
.L_133:
        /*0008*/ 	.byte	0x04, 0x17
        /*000a*/ 	.short	(.L_135 - .L_134)
.L_134:
        /*000c*/ 	.word	0x00000000
        /*0010*/ 	.short	0x0001
        /*0012*/ 	.short	0x0008
        /*0014*/ 	.byte	0x00, 0xf0, 0x11, 0x00


	//----- nvinfo : EIATTR_KPARAM_INFO
	.align		4
.L_135:
        /*0018*/ 	.byte	0x04, 0x17
        /*001a*/ 	.short	(.L_137 - .L_136)
.L_136:
        /*001c*/ 	.word	0x00000000
        /*0020*/ 	.short	0x0000
        /*0022*/ 	.short	0x0000
        /*0024*/ 	.byte	0x00, 0xf5, 0x21, 0x00


	//----- nvinfo : EIATTR_SPARSE_MMA_MASK
	.align		4
.L_137:
        /*0028*/ 	.byte	0x03, 0x50
        /*002a*/ 	.short	0x0000


	//----- nvinfo : EIATTR_MAXREG_COUNT
	.align		4
        /*002c*/ 	.byte	0x03, 0x1b
        /*002e*/ 	.short	0x00ff


	//----- nvinfo : EIATTR_MERCURY_ISA_VERSION
	.align		4
        /*0030*/ 	.byte	0x03, 0x5f
        /*0032*/ 	.short	0x0101


	//----- nvinfo : EIATTR_VRC_CTA_INIT_COUNT
	.align		4
        /*0034*/ 	.byte	0x02, 0x4a
	.zero		1
	.zero		1


	//----- nvinfo : EIATTR_EXIT_INSTR_OFFSETS
	.align		4
        /*0038*/ 	.byte	0x04, 0x1c
        /*003a*/ 	.short	(.L_139 - .L_138)


	//   ....[0]....
.L_138:
        /*003c*/ 	.word	0x00000070


	//   ....[1]....
        /*0040*/ 	.word	0x000000c0


	//----- nvinfo : EIATTR_CBANK_PARAM_SIZE
	.align		4
.L_139:
        /*0044*/ 	.byte	0x03, 0x19
        /*0046*/ 	.short	0x000c


	//----- nvinfo : EIATTR_PARAM_CBANK
	.align		4
        /*0048*/ 	.byte	0x04, 0x0a
        /*004a*/ 	.short	(.L_141 - .L_140)
	.align		4
.L_140:
        /*004c*/ 	.word	index@(.nv.constant0._Z22clear_gradients_kernelPfi)
        /*0050*/ 	.short	0x0380
        /*0052*/ 	.short	0x000c


	//----- nvinfo : EIATTR_SW_WAR
	.align		4
.L_141:
        /*0054*/ 	.byte	0x04, 0x36
        /*0056*/ 	.short	(.L_143 - .L_142)
.L_142:
        /*0058*/ 	.word	0x00000008
.L_143:


//--------------------- .nv.info._Z25softmax_activation_kernelPfii --------------------------
	.section	.nv.info._Z25softmax_activation_kernelPfii,"",@"SHT_CUDA_INFO"
	.sectionflags	@""
	.align	4


	//----- nvinfo : EIATTR_CUDA_API_VERSION
	.align		4
        /*0000*/ 	.byte	0x04, 0x37
        /*0002*/ 	.short	(.L_145 - .L_144)
.L_144:
        /*0004*/ 	.word	0x00000082


	//----- nvinfo : EIATTR_KPARAM_INFO
	.align		4
.L_145:
        /*0008*/ 	.byte	0x04, 0x17
        /*000a*/ 	.short	(.L_147 - .L_146)
.L_146:
        /*000c*/ 	.word	0x00000000
        /*0010*/ 	.short	0x0002
        /*0012*/ 	.short	0x000c
        /*0014*/ 	.byte	0x00, 0xf0, 0x11, 0x00


	//----- nvinfo : EIATTR_KPARAM_INFO
	.align		4
.L_147:
        /*0018*/ 	.byte	0x04, 0x17
        /*001a*/ 	.short	(.L_149 - .L_148)
.L_148:
        /*001c*/ 	.word	0x00000000
        /*0020*/ 	.short	0x0001
        /*0022*/ 	.short	0x0008
        /*0024*/ 	.byte	0x00, 0xf0, 0x11, 0x00


	//----- nvinfo : EIATTR_KPARAM_INFO
	.align		4
.L_149:
        /*0028*/ 	.byte	0x04, 0x17
        /*002a*/ 	.short	(.L_151 - .L_150)
.L_150:
        /*002c*/ 	.word	0x00000000
        /*0030*/ 	.short	0x0000
        /*0032*/ 	.short	0x0000
        /*0034*/ 	.byte	0x00, 0xf5, 0x21, 0x00


	//----- nvinfo : EIATTR_SPARSE_MMA_MASK
	.align		4
.L_151:
        /*0038*/ 	.byte	0x03, 0x50
        /*003a*/ 	.short	0x0000


	//----- nvinfo : EIATTR_MAXREG_COUNT
	.align		4
        /*003c*/ 	.byte	0x03, 0x1b
        /*003e*/ 	.short	0x00ff


	//----- nvinfo : EIATTR_MERCURY_ISA_VERSION
	.align		4
        /*0040*/ 	.byte	0x03, 0x5f
        /*0042*/ 	.short	0x0101


	//----- nvinfo : EIATTR_VRC_CTA_INIT_COUNT
	.align		4
        /*0044*/ 	.byte	0x02, 0x4a
	.zero		1
	.zero		1


	//----- nvinfo : EIATTR_EXIT_INSTR_OFFSETS
	.align		4
        /*0048*/ 	.byte	0x04, 0x1c
        /*004a*/ 	.short	(.L_153 - .L_152)


	//   ....[0]....
.L_152:
        /*004c*/ 	.word	0x00000040


	//   ....[1]....
        /*0050*/ 	.word	0x000014f0


	//   ....[2]....
        /*0054*/ 	.word	0x00002400


	//   ....[3]....
        /*0058*/ 	.word	0x00002b80


	//   ....[4]....
        /*005c*/ 	.word	0x00002f80


	//   ....[5]....
        /*0060*/ 	.word	0x00003130


	//----- nvinfo : EIATTR_CRS_STACK_SIZE
	.align		4
.L_153:
        /*0064*/ 	.byte	0x04, 0x1e
        /*0066*/ 	.short	(.L_155 - .L_154)
.L_154:
        /*0068*/ 	.word	0x00000000


	//----- nvinfo : EIATTR_CBANK_PARAM_SIZE
	.align		4
.L_155:
        /*006c*/ 	.byte	0x03, 0x19
        /*006e*/ 	.short	0x0010


	//----- nvinfo : EIATTR_PARAM_CBANK
	.align		4
        /*0070*/ 	.byte	0x04, 0x0a
        /*0072*/ 	.short	(.L_157 - .L_156)
	.align		4
.L_156:
        /*0074*/ 	.word	index@(.nv.constant0._Z25softmax_activation_kernelPfii)
        /*0078*/ 	.short	0x0380
        /*007a*/ 	.short	0x0010


	//----- nvinfo : EIATTR_SW_WAR
	.align		4
.L_157:
        /*007c*/ 	.byte	0x04, 0x36
        /*007e*/ 	.short	(.L_159 - .L_158)
.L_158:
        /*0080*/ 	.word	0x00000008
.L_159:


//--------------------- .nv.info._Z15add_bias_kernelPfS_ii --------------------------
	.section	.nv.info._Z15add_bias_kernelPfS_ii,"",@"SHT_CUDA_INFO"
	.sectionflags	@""
	.align	4


	//----- nvinfo : EIATTR_CUDA_API_VERSION
	.align		4
        /*0000*/ 	.byte	0x04, 0x37
        /*0002*/ 	.short	(.L_161 - .L_160)
.L_160:
        /*0004*/ 	.word	0x00000082


	//----- nvinfo : EIATTR_KPARAM_INFO
	.align		4
.L_161:
        /*0008*/ 	.byte	0x04, 0x17
        /*000a*/ 	.short	(.L_163 - .L_162)
.L_162:
        /*000c*/ 	.word	0x00000000
        /*0010*/ 	.short	0x0003
        /*0012*/ 	.short	0x0014
        /*0014*/ 	.byte	0x00, 0xf0, 0x11, 0x00


	//----- nvinfo : EIATTR_KPARAM_INFO
	.align		4
.L_163:
        /*0018*/ 	.byte	0x04, 0x17
        /*001a*/ 	.short	(.L_165 - .L_164)
.L_164:
        /*001c*/ 	.word	0x00000000
        /*0020*/ 	.short	0x0002
        /*0022*/ 	.short	0x0010
        /*0024*/ 	.byte	0x00, 0xf0, 0x11, 0x00


	//----- nvinfo : EIATTR_KPARAM_INFO
	.align		4
.L_165:
        /*0028*/ 	.byte	0x04, 0x17
        /*002a*/ 	.short	(.L_167 - .L_166)
.L_166:
        /*002c*/ 	.word	0x00000000
        /*0030*/ 	.short	0x0001
        /*0032*/ 	.short	0x0008
        /*0034*/ 	.byte	0x00, 0xf5, 0x21, 0x00


	//----- nvinfo : EIATTR_KPARAM_INFO
	.align		4
.L_167:
        /*0038*/ 	.byte	0x04, 0x17
        /*003a*/ 	.short	(.L_169 - .L_168)
.L_168:
        /*003c*/ 	.word	0x00000000
        /*0040*/ 	.short	0x0000
        /*0042*/ 	.short	0x0000
        /*0044*/ 	.byte	0x00, 0xf5, 0x21, 0x00


	//----- nvinfo : EIATTR_SPARSE_MMA_MASK
	.align		4
.L_169:
        /*0048*/ 	.byte	0x03, 0x50
        /*004a*/ 	.short	0x0000


	//----- nvinfo : EIATTR_MAXREG_COUNT
	.align		4
        /*004c*/ 	.byte	0x03, 0x1b
        /*004e*/ 	.short	0x00ff


	//----- nvinfo : EIATTR_MERCURY_ISA_VERSION
	.align		4
        /*0050*/ 	.byte	0x03, 0x5f
        /*0052*/ 	.short	0x0101


	//----- nvinfo : EIATTR_VRC_CTA_INIT_COUNT
	.align		4
        /*0054*/ 	.byte	0x02, 0x4a
	.zero		1
	.zero		1


	//----- nvinfo : EIATTR_EXIT_INSTR_OFFSETS
	.align		4
        /*0058*/ 	.byte	0x04, 0x1c
        /*005a*/ 	.short	(.L_171 - .L_170)


	//   ....[0]....
.L_170:
        /*005c*/ 	.word	0x00000210


	//   ....[1]....
        /*0060*/ 	.word	0x00000310


	//----- nvinfo : EIATTR_CBANK_PARAM_SIZE
	.align		4
.L_171:
        /*0064*/ 	.byte	0x03, 0x19
        /*0066*/ 	.short	0x0018


	//----- nvinfo : EIATTR_PARAM_CBANK
	.align		4
        /*0068*/ 	.byte	0x04, 0x0a
        /*006a*/ 	.short	(.L_173 - .L_172)
	.align		4
.L_172:
        /*006c*/ 	.word	index@(.nv.constant0._Z15add_bias_kernelPfS_ii)
        /*0070*/ 	.short	0x0380
        /*0072*/ 	.short	0x0018


	//----- nvinfo : EIATTR_SW_WAR
	.align		4
.L_173:
        /*0074*/ 	.byte	0x04, 0x36
        /*0076*/ 	.short	(.L_175 - .L_174)
.L_174:
        /*0078*/ 	.word	0x00000008
.L_175:


//--------------------- .nv.info._Z22activation_relu_kernelPfi --------------------------
	.section	.nv.info._Z22activation_relu_kernelPfi,"",@"SHT_CUDA_INFO"
	.sectionflags	@""
	.align	4


	//----- nvinfo : EIATTR_CUDA_API_VERSION
	.align		4
        /*0000*/ 	.byte	0x04, 0x37
        /*0002*/ 	.short	(.L_177 - .L_176)
.L_176:
        /*0004*/ 	.word	0x00000082


	//----- nvinfo : EIATTR_KPARAM_INFO
	.align		4
.L_177:
        /*0008*/ 	.byte	0x04, 0x17
        /*000a*/ 	.short	(.L_179 - .L_178)
.L_178:
        /*000c*/ 	.word	0x00000000
        /*0010*/ 	.short	0x0001
        /*0012*/ 	.short	0x0008
        /*0014*/ 	.byte	0x00, 0xf0, 0x11, 0x00


	//----- nvinfo : EIATTR_KPARAM_INFO
	.align		4
.L_179:
        /*0018*/ 	.byte	0x04, 0x17
        /*001a*/ 	.short	(.L_181 - .L_180)
.L_180:
        /*001c*/ 	.word	0x00000000
        /*0020*/ 	.short	0x0000
        /*0022*/ 	.short	0x0000
        /*0024*/ 	.byte	0x00, 0xf5, 0x21, 0x00


	//----- nvinfo : EIATTR_SPARSE_MMA_MASK
	.align		4
.L_181:
        /*0028*/ 	.byte	0x03, 0x50
        /*002a*/ 	.short	0x0000


	//----- nvinfo : EIATTR_MAXREG_COUNT
	.align		4
        /*002c*/ 	.byte	0x03, 0x1b
        /*002e*/ 	.short	0x00ff


	//----- nvinfo : EIATTR_MERCURY_ISA_VERSION
	.align		4
        /*0030*/ 	.byte	0x03, 0x5f
        /*0032*/ 	.short	0x0101


	//----- nvinfo : EIATTR_VRC_CTA_INIT_COUNT
	.align		4
        /*0034*/ 	.byte	0x02, 0x4a
	.zero		1
	.zero		1


	//----- nvinfo : EIATTR_EXIT_INSTR_OFFSETS
	.align		4
        /*0038*/ 	.byte	0x04, 0x1c
        /*003a*/ 	.short	(.L_183 - .L_182)


	//   ....[0]....
.L_182:
        /*003c*/ 	.word	0x00000070


	//   ....[1]....
        /*0040*/ 	.word	0x000000e0


	//----- nvinfo : EIATTR_CBANK_PARAM_SIZE
	.align		4
.L_183:
        /*0044*/ 	.byte	0x03, 0x19
        /*0046*/ 	.short	0x000c


	//----- nvinfo : EIATTR_PARAM_CBANK
	.align		4
        /*0048*/ 	.byte	0x04, 0x0a
        /*004a*/ 	.short	(.L_185 - .L_184)
	.align		4
.L_184:
        /*004c*/ 	.word	index@(.nv.constant0._Z22activation_relu_kernelPfi)
        /*0050*/ 	.short	0x0380
        /*0052*/ 	.short	0x000c


	//----- nvinfo : EIATTR_SW_WAR
	.align		4
.L_185:
        /*0054*/ 	.byte	0x04, 0x36
        /*0056*/ 	.short	(.L_187 - .L_186)
.L_186:
        /*0058*/ 	.word	0x00000008
.L_187:


//--------------------- .nv.info._Z20gemm_tn_tiled_kernelPfS_S_iii --------------------------
	.section	.nv.info._Z20gemm_tn_tiled_kernelPfS_S_iii,"",@"SHT_CUDA_INFO"
	.sectionflags	@""
	.align	4


	//----- nvinfo : EIATTR_CUDA_API_VERSION
	.align		4
        /*0000*/ 	.byte	0x04, 0x37
        /*0002*/ 	.short	(.L_189 - .L_188)
.L_188:
        /*0004*/ 	.word	0x00000082


	//----- nvinfo : EIATTR_KPARAM_INFO
	.align		4
.L_189:
        /*0008*/ 	.byte	0x04, 0x17
        /*000a*/ 	.short	(.L_191 - .L_190)
.L_190:
        /*000c*/ 	.word	0x00000000
        /*0010*/ 	.short	0x0005
        /*0012*/ 	.short	0x0020
        /*0014*/ 	.byte	0x00, 0xf0, 0x11, 0x00


	//----- nvinfo : EIATTR_KPARAM_INFO
	.align		4
.L_191:
        /*0018*/ 	.byte	0x04, 0x17
        /*001a*/ 	.short	(.L_193 - .L_192)
.L_192:
        /*001c*/ 	.word	0x00000000
        /*0020*/ 	.short	0x0004
        /*0022*/ 	.short	0x001c
        /*0024*/ 	.byte	0x00, 0xf0, 0x11, 0x00


	//----- nvinfo : EIATTR_KPARAM_INFO
	.align		4
.L_193:
        /*0028*/ 	.byte	0x04, 0x17
        /*002a*/ 	.short	(.L_195 - .L_194)
.L_194:
        /*002c*/ 	.word	0x00000000
        /*0030*/ 	.short	0x0003
        /*0032*/ 	.short	0x0018
        /*0034*/ 	.byte	0x00, 0xf0, 0x11, 0x00


	//----- nvinfo : EIATTR_KPARAM_INFO
	.align		4
.L_195:
        /*0038*/ 	.byte	0x04, 0x17
        /*003a*/ 	.short	(.L_197 - .L_196)
.L_196:
        /*003c*/ 	.word	0x00000000
        /*0040*/ 	.short	0x0002
        /*0042*/ 	.short	0x0010
        /*0044*/ 	.byte	0x00, 0xf5, 0x21, 0x00


	//----- nvinfo : EIATTR_KPARAM_INFO
	.align		4
.L_197:
        /*0048*/ 	.byte	0x04, 0x17
        /*004a*/ 	.short	(.L_199 - .L_198)
.L_198:
        /*004c*/ 	.word	0x00000000
        /*0050*/ 	.short	0x0001
        /*0052*/ 	.short	0x0008
        /*0054*/ 	.byte	0x00, 0xf5, 0x21, 0x00


	//----- nvinfo : EIATTR_KPARAM_INFO
	.align		4
.L_199:
        /*0058*/ 	.byte	0x04, 0x17
        /*005a*/ 	.short	(.L_201 - .L_200)
.L_200:
        /*005c*/ 	.word	0x00000000
        /*0060*/ 	.short	0x0000
        /*0062*/ 	.short	0x0000
        /*0064*/ 	.byte	0x00, 0xf5, 0x21, 0x00


	//----- nvinfo : EIATTR_SPARSE_MMA_MASK
	.align		4
.L_201:
        /*0068*/ 	.byte	0x03, 0x50
        /*006a*/ 	.short	0x0000


	//----- nvinfo : EIATTR_MAXREG_COUNT
	.align		4
        /*006c*/ 	.byte	0x03, 0x1b
        /*006e*/ 	.short	0x00ff


	//----- nvinfo : EIATTR_NUM_BARRIERS
	.align		4
        /*0070*/ 	.byte	0x02, 0x4c
        /*0072*/ 	.byte	0x01
	.zero		1


	//----- nvinfo : EIATTR_MERCURY_ISA_VERSION
	.align		4
        /*0074*/ 	.byte	0x03, 0x5f
        /*0076*/ 	.short	0x0101


	//----- nvinfo : EIATTR_VRC_CTA_INIT_COUNT
	.align		4
        /*0078*/ 	.byte	0x02, 0x4a
	.zero		1
	.zero		1


	//----- nvinfo : EIATTR_EXIT_INSTR_OFFSETS
	.align		4
        /*007c*/ 	.byte	0x04, 0x1c
        /*007e*/ 	.short	(.L_203 - .L_202)


	//   ....[0]....
.L_202:
        /*0080*/ 	.word	0x00001030


	//   ....[1]....
        /*0084*/ 	.word	0x00001080


	//----- nvinfo : EIATTR_CBANK_PARAM_SIZE
	.align		4
.L_203:
        /*0088*/ 	.byte	0x03, 0x19
        /*008a*/ 	.short	0x0024


	//----- nvinfo : EIATTR_PARAM_CBANK
	.align		4
        /*008c*/ 	.byte	0x04, 0x0a
        /*008e*/ 	.short	(.L_205 - .L_204)
	.align		4
.L_204:
        /*0090*/ 	.word	index@(.nv.constant0._Z20gemm_tn_tiled_kernelPfS_S_iii)
        /*0094*/ 	.short	0x0380
        /*0096*/ 	.short	0x0024


	//----- nvinfo : EIATTR_SW_WAR
	.align		4
.L_205:
        /*0098*/ 	.byte	0x04, 0x36
        /*009a*/ 	.short	(.L_207 - .L_206)
.L_206:
        /*009c*/ 	.word	0x00000008
.L_207:


//--------------------- .nv.info._Z20gemm_nt_tiled_kernelPfS_S_iii --------------------------
	.section	.nv.info._Z20gemm_nt_tiled_kernelPfS_S_iii,"",@"SHT_CUDA_INFO"
	.sectionflags	@""
	.align	4


	//----- nvinfo : EIATTR_CUDA_API_VERSION
	.align		4
        /*0000*/ 	.byte	0x04, 0x37
        /*0002*/ 	.short	(.L_209 - .L_208)
.L_208:
        /*0004*/ 	.word	0x00000082


	//----- nvinfo : EIATTR_KPARAM_INFO
	.align		4
.L_209:
        /*0008*/ 	.byte	0x04, 0x17
        /*000a*/ 	.short	(.L_211 - .L_210)
.L_210:
        /*000c*/ 	.word	0x00000000
        /*0010*/ 	.short	0x0005
        /*0012*/ 	.short	0x0020
        /*0014*/ 	.byte	0x00, 0xf0, 0x11, 0x00


	//----- nvinfo : EIATTR_KPARAM_INFO
	.align		4
.L_211:
        /*0018*/ 	.byte	0x04, 0x17
        /*001a*/ 	.short	(.L_213 - .L_212)
.L_212:
        /*001c*/ 	.word	0x00000000
        /*0020*/ 	.short	0x0004
        /*0022*/ 	.short	0x001c
        /*0024*/ 	.byte	0x00, 0xf0, 0x11, 0x00


	//----- nvinfo : EIATTR_KPARAM_INFO
	.align		4
.L_213:
        /*0028*/ 	.byte	0x04, 0x17
        /*002a*/ 	.short	(.L_215 - .L_214)
.L_214:
        /*002c*/ 	.word	0x00000000
        /*0030*/ 	.short	0x0003
        /*0032*/ 	.short	0x0018
        /*0034*/ 	.byte	0x00, 0xf0, 0x11, 0x00


	//----- nvinfo : EIATTR_KPARAM_INFO
	.align		4
.L_215:
        /*0038*/ 	.byte	0x04, 0x17
        /*003a*/ 	.short	(.L_217 - .L_216)
.L_216:
        /*003c*/ 	.word	0x00000000
        /*0040*/ 	.short	0x0002
        /*0042*/ 	.short	0x0010
        /*0044*/ 	.byte	0x00, 0xf5, 0x21, 0x00


	//----- nvinfo : EIATTR_KPARAM_INFO
	.align		4
.L_217:
        /*0048*/ 	.byte	0x04, 0x17
        /*004a*/ 	.short	(.L_219 - .L_218)
.L_218:
        /*004c*/ 	.word	0x00000000
        /*0050*/ 	.short	0x0001
        /*0052*/ 	.short	0x0008
        /*0054*/ 	.byte	0x00, 0xf5, 0x21, 0x00


	//----- nvinfo : EIATTR_KPARAM_INFO
	.align		4
.L_219:
        /*0058*/ 	.byte	0x04, 0x17
        /*005a*/ 	.short	(.L_221 - .L_220)
.L_220:
        /*005c*/ 	.word	0x00000000
        /*0060*/ 	.short	0x0000
        /*0062*/ 	.short	0x0000
        /*0064*/ 	.byte	0x00, 0xf5, 0x21, 0x00


	//----- nvinfo : EIATTR_SPARSE_MMA_MASK
	.align		4
.L_221:
        /*0068*/ 	.byte	0x03, 0x50
        /*006a*/ 	.short	0x0000


	//----- nvinfo : EIATTR_MAXREG_COUNT
	.align		4
        /*006c*/ 	.byte	0x03, 0x1b
        /*006e*/ 	.short	0x00ff


	//----- nvinfo : EIATTR_NUM_BARRIERS
	.align		4
        /*0070*/ 	.byte	0x02, 0x4c
        /*0072*/ 	.byte	0x01
	.zero		1


	//----- nvinfo : EIATTR_MERCURY_ISA_VERSION
	.align		4
        /*0074*/ 	.byte	0x03, 0x5f
        /*0076*/ 	.short	0x0101


	//----- nvinfo : EIATTR_VRC_CTA_INIT_COUNT
	.align		4
        /*0078*/ 	.byte	0x02, 0x4a
	.zero		1
	.zero		1


	//----- nvinfo : EIATTR_EXIT_INSTR_OFFSETS
	.align		4
        /*007c*/ 	.byte	0x04, 0x1c
        /*007e*/ 	.short	(.L_223 - .L_222)


	//   ....[0]....
.L_222:
        /*0080*/ 	.word	0x00000d00


	//   ....[1]....
        /*0084*/ 	.word	0x00000d50


	//----- nvinfo : EIATTR_CBANK_PARAM_SIZE
	.align		4
.L_223:
        /*0088*/ 	.byte	0x03, 0x19
        /*008a*/ 	.short	0x0024


	//----- nvinfo : EIATTR_PARAM_CBANK
	.align		4
        /*008c*/ 	.byte	0x04, 0x0a
        /*008e*/ 	.short	(.L_225 - .L_224)
	.align		4
.L_224:
        /*0090*/ 	.word	index@(.nv.constant0._Z20gemm_nt_tiled_kernelPfS_S_iii)
        /*0094*/ 	.short	0x0380
        /*0096*/ 	.short	0x0024


	//----- nvinfo : EIATTR_SW_WAR
	.align		4
.L_225:
        /*0098*/ 	.byte	0x04, 0x36
        /*009a*/ 	.short	(.L_227 - .L_226)
.L_226:
        /*009c*/ 	.word	0x00000008
.L_227:


//--------------------- .nv.info._Z20gemm_nn_tiled_kernelPfS_S_iii --------------------------
	.section	.nv.info._Z20gemm_nn_tiled_kernelPfS_S_iii,"",@"SHT_CUDA_INFO"
	.sectionflags	@""
	.align	4


	//----- nvinfo : EIATTR_CUDA_API_VERSION
	.align		4
        /*0000*/ 	.byte	0x04, 0x37
        /*0002*/ 	.short	(.L_229 - .L_228)
.L_228:
        /*0004*/ 	.word	0x00000082


	//----- nvinfo : EIATTR_KPARAM_INFO
	.align		4
.L_229:
        /*0008*/ 	.byte	0x04, 0x17
        /*000a*/ 	.short	(.L_231 - .L_230)
.L_230:
        /*000c*/ 	.word	0x00000000
        /*0010*/ 	.short	0x0005
        /*0012*/ 	.short	0x0020
        /*0014*/ 	.byte	0x00, 0xf0, 0x11, 0x00


	//----- nvinfo : EIATTR_KPARAM_INFO
	.align		4
.L_231:
        /*0018*/ 	.byte	0x04, 0x17
        /*001a*/ 	.short	(.L_233 - .L_232)
.L_232:
        /*001c*/ 	.word	0x00000000
        /*0020*/ 	.short	0x0004
        /*0022*/ 	.short	0x001c
        /*0024*/ 	.byte	0x00, 0xf0, 0x11, 0x00


	//----- nvinfo : EIATTR_KPARAM_INFO
	.align		4
.L_233:
        /*0028*/ 	.byte	0x04, 0x17
        /*002a*/ 	.short	(.L_235 - .L_234)
.L_234:
        /*002c*/ 	.word	0x00000000
        /*0030*/ 	.short	0x0003
        /*0032*/ 	.short	0x0018
        /*0034*/ 	.byte	0x00, 0xf0, 0x11, 0x00


	//----- nvinfo : EIATTR_KPARAM_INFO
	.align		4
.L_235:
        /*0038*/ 	.byte	0x04, 0x17
        /*003a*/ 	.short	(.L_237 - .L_236)
.L_236:
        /*003c*/ 	.word	0x00000000
        /*0040*/ 	.short	0x0002
        /*0042*/ 	.short	0x0010
        /*0044*/ 	.byte	0x00, 0xf5, 0x21, 0x00


	//----- nvinfo : EIATTR_KPARAM_INFO
	.align		4
.L_237:
        /*0048*/ 	.byte	0x04, 0x17
        /*004a*/ 	.short	(.L_239 - .L_238)
.L_238:
        /*004c*/ 	.word	0x00000000
        /*0050*/ 	.short	0x0001
        /*0052*/ 	.short	0x0008
        /*0054*/ 	.byte	0x00, 0xf5, 0x21, 0x00


	//----- nvinfo : EIATTR_KPARAM_INFO
	.align		4
.L_239:
        /*0058*/ 	.byte	0x04, 0x17
        /*005a*/ 	.short	(.L_241 - .L_240)
.L_240:
        /*005c*/ 	.word	0x00000000
        /*0060*/ 	.short	0x0000
        /*0062*/ 	.short	0x0000
        /*0064*/ 	.byte	0x00, 0xf5, 0x21, 0x00


	//----- nvinfo : EIATTR_SPARSE_MMA_MASK
	.align		4
.L_241:
        /*0068*/ 	.byte	0x03, 0x50
        /*006a*/ 	.short	0x0000


	//----- nvinfo : EIATTR_MAXREG_COUNT
	.align		4
        /*006c*/ 	.byte	0x03, 0x1b
        /*006e*/ 	.short	0x00ff


	//----- nvinfo : EIATTR_NUM_BARRIERS
	.align		4
        /*0070*/ 	.byte	0x02, 0x4c
        /*0072*/ 	.byte	0x01
	.zero		1


	//----- nvinfo : EIATTR_MERCURY_ISA_VERSION
	.align		4
        /*0074*/ 	.byte	0x03, 0x5f
        /*0076*/ 	.short	0x0101


	//----- nvinfo : EIATTR_VRC_CTA_INIT_COUNT
	.align		4
        /*0078*/ 	.byte	0x02, 0x4a
	.zero		1
	.zero		1


	//----- nvinfo : EIATTR_EXIT_INSTR_OFFSETS
	.align		4
        /*007c*/ 	.byte	0x04, 0x1c
        /*007e*/ 	.short	(.L_243 - .L_242)


	//   ....[0]....
.L_242:
        /*0080*/ 	.word	0x000005e0


	//   ....[1]....
        /*0084*/ 	.word	0x00000630


	//----- nvinfo : EIATTR_CBANK_PARAM_SIZE
	.align		4
.L_243:
        /*0088*/ 	.byte	0x03, 0x19
        /*008a*/ 	.short	0x0024


	//----- nvinfo : EIATTR_PARAM_CBANK
	.align		4
        /*008c*/ 	.byte	0x04, 0x0a
        /*008e*/ 	.short	(.L_245 - .L_244)
	.align		4
.L_244:
        /*0090*/ 	.word	index@(.nv.constant0._Z20gemm_nn_tiled_kernelPfS_S_iii)
        /*0094*/ 	.short	0x0380
        /*0096*/ 	.short	0x0024


	//----- nvinfo : EIATTR_SW_WAR
	.align		4
.L_245:
        /*0098*/ 	.byte	0x04, 0x36
        /*009a*/ 	.short	(.L_247 - .L_246)
.L_246:
        /*009c*/ 	.word	0x00000008
.L_247:


//--------------------- .nv.callgraph             --------------------------
	.section	.nv.callgraph,"",@"SHT_CUDA_CALLGRAPH"
	.align	4
	.sectionentsize	8
	.align		4
        /*0000*/ 	.word	0x00000000
	.align		4
        /*0004*/ 	.word	0xffffffff
	.align		4
        /*0008*/ 	.word	0x00000000
	.align		4
        /*000c*/ 	.word	0xfffffffe
	.align		4
        /*0010*/ 	.word	0x00000000
	.align		4
        /*0014*/ 	.word	0xfffffffd
	.align		4
        /*0018*/ 	.word	0x00000000
	.align		4
        /*001c*/ 	.word	0xfffffffc


//--------------------- .text._Z17sgd_update_kernelPfS_i --------------------------
	.section	.text._Z17sgd_update_kernelPfS_i,"ax",@progbits
	.align	128
        .global         _Z17sgd_update_kernelPfS_i
        .type           _Z17sgd_update_kernelPfS_i,@function
        .size           _Z17sgd_update_kernelPfS_i,(.L_x_100 - _Z17sgd_update_kernelPfS_i)
        .other          _Z17sgd_update_kernelPfS_i,@"STO_CUDA_ENTRY STV_DEFAULT"
_Z17sgd_update_kernelPfS_i:
.text._Z17sgd_update_kernelPfS_i:
[----:B------:R-:W-:Y:S01]  /*0000*/  LDC R1, c[0x0][0x37c] ;  /* 0x0000df00ff017b82 */ /* 0x000fe20000000800 */
[----:B------:R-:W0:Y:S07]  /*0010*/  S2R R0, SR_TID.X ;  /* 0x0000000000007919 */ /* 0x000e2e0000002100 */
[----:B------:R-:W0:Y:S01]  /*0020*/  S2UR UR4, SR_CTAID.X ;  /* 0x00000000000479c3 */ /* 0x000e220000002500 */
[----:B------:R-:W1:Y:S07]  /*0030*/  LDCU UR5, c[0x0][0x390] ;  /* 0x00007200ff0577ac */ /* 0x000e6e0008000800 */
[----:B------:R-:W0:Y:S02]  /*0040*/  LDC R7, c[0x0][0x360] ;  /* 0x0000d800ff077b82 */ /* 0x000e240000000800 */
[----:B0-----:R-:W-:-:S05]  /*0050*/  IMAD R7, R7, UR4, R0 ;  /* 0x0000000407077c24 */ /* 0x001fca000f8e0200 */
[----:B-1----:R-:W-:-:S13]  /*0060*/  ISETP.GE.AND P0, PT, R7, UR5, PT ;  /* 0x0000000507007c0c */ /* 0x002fda000bf06270 */
[----:B------:R-:W-:Y:S05]  /*0070*/  @P0 EXIT ;  /* 0x000000000000094d */ /* 0x000fea0003800000 */
[----:B------:R-:W0:Y:S01]  /*0080*/  LDC.64 R2, c[0x0][0x388] ;  /* 0x0000e200ff027b82 */ /* 0x000e220000000a00 */
[----:B------:R-:W1:Y:S07]  /*0090*/  LDCU.64 UR4, c[0x0][0x358] ;  /* 0x00006b00ff0477ac */ /* 0x000e6e0008000a00 */
[----:B------:R-:W2:Y:S01]  /*00a0*/  LDC.64 R4, c[0x0][0x380] ;  /* 0x0000e000ff047b82 */ /* 0x000ea20000000a00 */
[----:B0-----:R-:W-:-:S06]  /*00b0*/  IMAD.WIDE R2, R7, 0x4, R2 ;  /* 0x0000000407027825 */ /* 0x001fcc00078e0202 */
[----:B-1----:R-:W3:Y:S01]  /*00c0*/  LDG.E R2, desc[UR4][R2.64] ;  /* 0x0000000402027981 */ /* 0x002ee2000c1e1900 */
[----:B--2---:R-:W-:-:S05]  /*00d0*/  IMAD.WIDE R4, R7, 0x4, R4 ;  /* 0x0000000407047825 */ /* 0x004fca00078e0204 */
[----:B------:R-:W3:Y:S02]  /*00e0*/  LDG.E R7, desc[UR4][R4.64] ;  /* 0x0000000404077981 */ /* 0x000ee4000c1e1900 */
[----:B---3--:R-:W-:-:S05]  /*00f0*/  FFMA R7, R2, -0.0099999997764825820923, R7 ;  /* 0xbc23d70a02077823 */ /* 0x008fca0000000007 */
[----:B------:R-:W-:Y:S01]  /*0100*/  STG.E desc[UR4][R4.64], R7 ;  /* 0x0000000704007986 */ /* 0x000fe2000c101904 */
[----:B------:R-:W-:Y:S05]  /*0110*/  EXIT ;  /* 0x000000000000794d */ /* 0x000fea0003800000 */
.L_x_0:
[----:B------:R-:W-:-:S00]  /*0120*/  BRA `(.L_x_0) ;  /* 0xfffffffc00fc7947 */ /* 0x000fc0000383ffff */
[----:B------:R-:W-:-:S00]  /*0130*/  NOP ;  /* 0x0000000000007918 */ /* 0x000fc00000000000 */
        /* <DEDUP_REMOVED lines=12> */
.L_x_100:


//--------------------- .text._Z27accumulate_bias_grad_kernelPfS_ii --------------------------
	.section	.text._Z27accumulate_bias_grad_kernelPfS_ii,"ax",@progbits
	.align	128
        .global         _Z27accumulate_bias_grad_kernelPfS_ii
        .type           _Z27accumulate_bias_grad_kernelPfS_ii,@function
        .size           _Z27accumulate_bias_grad_kernelPfS_ii,(.L_x_101 - _Z27accumulate_bias_grad_kernelPfS_ii)
        .other          _Z27accumulate_bias_grad_kernelPfS_ii,@"STO_CUDA_ENTRY STV_DEFAULT"
_Z27accumulate_bias_grad_kernelPfS_ii:
.text._Z27accumulate_bias_grad_kernelPfS_ii:
[----:B------:R-:W-:Y:S01]  /*0000*/  LDC R1, c[0x0][0x37c] ;  /* 0x0000df00ff017b82 */ /* 0x000fe20000000800 */
[----:B------:R-:W0:Y:S07]  /*0010*/  S2R R3, SR_TID.X ;  /* 0x0000000000037919 */ /* 0x000e2e0000002100 */
[----:B------:R-:W0:Y:S08]  /*0020*/  S2UR UR4, SR_CTAID.X ;  /* 0x00000000000479c3 */ /* 0x000e300000002500 */
[----:B------:R-:W0:Y:S08]  /*0030*/  LDC R0, c[0x0][0x360] ;  /* 0x0000d800ff007b82 */ /* 0x000e300000000800 */
[----:B------:R-:W1:Y:S01]  /*0040*/  LDC R17, c[0x0][0x394] ;  /* 0x0000e500ff117b82 */ /* 0x000e620000000800 */
[----:B0-----:R-:W-:-:S05]  /*0050*/  IMAD R0, R0, UR4, R3 ;  /* 0x0000000400007c24 */ /* 0x001fca000f8e0203 */
[----:B-1----:R-:W-:-:S13]  /*0060*/  ISETP.GE.AND P0, PT, R0, R17, PT ;  /* 0x000000110000720c */ /* 0x002fda0003f06270 */
[----:B------:R-:W-:Y:S05]  /*0070*/  @P0 EXIT ;  /* 0x000000000000094d */ /* 0x000fea0003800000 */
[----:B------:R-:W0:Y:S01]  /*0080*/  LDCU UR5, c[0x0][0x390] ;  /* 0x00007200ff0577ac */ /* 0x000e220008000800 */
[----:B------:R-:W-:Y:S01]  /*0090*/  HFMA2 R16, -RZ, RZ, 0, 0 ;  /* 0x00000000ff107431 */ /* 0x000fe200000001ff */
[----:B------:R-:W1:Y:S01]  /*00a0*/  LDCU.64 UR8, c[0x0][0x358] ;  /* 0x00006b00ff0877ac */ /* 0x000e620008000a00 */
[----:B0-----:R-:W-:-:S09]  /*00b0*/  UISETP.GE.AND UP0, UPT, UR5, 0x1, UPT ;  /* 0x000000010500788c */ /* 0x001fd2000bf06270 */
[----:B-1----:R-:W-:Y:S05]  /*00c0*/  BRA.U !UP0, `(.L_x_1) ;  /* 0x0000000508f87547 */ /* 0x002fea000b800000 */
[----:B------:R-:W-:Y:S01]  /*00d0*/  UISETP.GE.U32.AND UP1, UPT, UR5, 0x10, UPT ;  /* 0x000000100500788c */ /* 0x000fe2000bf26070 */
[----:B------:R-:W-:Y:S01]  /*00e0*/  MOV R16, RZ ;  /* 0x000000ff00107202 */ /* 0x000fe20000000f00 */
[----:B------:R-:W-:Y:S01]  /*00f0*/  ULOP3.LUT UR6, UR5, 0xf, URZ, 0xc0, !UPT ;  /* 0x0000000f05067892 */ /* 0x000fe2000f8ec0ff */
[----:B------:R-:W-:-:S03]  /*0100*/  UMOV UR4, URZ ;  /* 0x000000ff00047c82 */ /* 0x000fc60008000000 */
[----:B------:R-:W-:-:S03]  /*0110*/  UISETP.NE.AND UP0, UPT, UR6, URZ, UPT ;  /* 0x000000ff0600728c */ /* 0x000fc6000bf05270 */
[----:B------:R-:W-:Y:S08]  /*0120*/  BRA.U !UP1, `(.L_x_2) ;  /* 0x0000000109e47547 */ /* 0x000ff0000b800000 */
[----:B------:R-:W-:Y:S01]  /*0130*/  ULOP3.LUT UR4, UR5, 0x7ffffff0, URZ, 0xc0, !UPT ;  /* 0x7ffffff005047892 */ /* 0x000fe2000f8ec0ff */
[----:B------:R-:W-:Y:S02]  /*0140*/  MOV R16, RZ ;  /* 0x000000ff00107202 */ /* 0x000fe40000000f00 */
[----:B------:R-:W-:Y:S01]  /*0150*/  MOV R18, R0 ;  /* 0x0000000000127202 */ /* 0x000fe20000000f00 */
[----:B------:R-:W-:-:S12]  /*0160*/  UIADD3 UR7, UPT, UPT, -UR4, URZ, URZ ;  /* 0x000000ff04077290 */ /* 0x000fd8000fffe1ff */
.L_x_3:
[----:B------:R-:W0:Y:S02]  /*0170*/  LDC.64 R4, c[0x0][0x388] ;  /* 0x0000e200ff047b82 */ /* 0x000e240000000a00 */
[----:B0-----:R-:W-:-:S05]  /*0180*/  IMAD.WIDE R4, R18, 0x4, R4 ;  /* 0x0000000412047825 */ /* 0x001fca00078e0204 */
[----:B------:R-:W2:Y:S01]  /*0190*/  LDG.E R25, desc[UR8][R4.64] ;  /* 0x0000000804197981 */ /* 0x000ea2000c1e1900 */
[----:B------:R-:W-:-:S05]  /*01a0*/  IMAD.WIDE R6, R17, 0x4, R4 ;  /* 0x0000000411067825 */ /* 0x000fca00078e0204 */
[----:B------:R0:W3:Y:S01]  /*01b0*/  LDG.E R23, desc[UR8][R6.64] ;  /* 0x0000000806177981 */ /* 0x0000e2000c1e1900 */
[----:B------:R-:W-:-:S05]  /*01c0*/  IMAD.WIDE R8, R17, 0x4, R6 ;  /* 0x0000000411087825 */ /* 0x000fca00078e0206 */
[----:B------:R1:W4:Y:S01]  /*01d0*/  LDG.E R22, desc[UR8][R8.64] ;  /* 0x0000000808167981 */ /* 0x000322000c1e1900 */
[----:B------:R-:W-:-:S05]  /*01e0*/  IMAD.WIDE R12, R17, 0x4, R8 ;  /* 0x00000004110c7825 */ /* 0x000fca00078e0208 */
[----:B------:R-:W5:Y:S01]  /*01f0*/  LDG.E R21, desc[UR8][R12.64] ;  /* 0x000000080c157981 */ /* 0x000f62000c1e1900 */
[----:B------:R-:W-:-:S05]  /*0200*/  IMAD.WIDE R14, R17, 0x4, R12 ;  /* 0x00000004110e7825 */ /* 0x000fca00078e020c */
[----:B------:R-:W5:Y:S01]  /*0210*/  LDG.E R20, desc[UR8][R14.64] ;  /* 0x000000080e147981 */ /* 0x000f62000c1e1900 */
[----:B------:R-:W-:-:S05]  /*0220*/  IMAD.WIDE R2, R17, 0x4, R14 ;  /* 0x0000000411027825 */ /* 0x000fca00078e020e */
[----:B------:R1:W5:Y:S01]  /*0230*/  LDG.E R19, desc[UR8][R2.64] ;  /* 0x0000000802137981 */ /* 0x000362000c1e1900 */
[----:B------:R-:W-:-:S05]  /*0240*/  IMAD.WIDE R26, R17, 0x4, R2 ;  /* 0x00000004111a7825 */ /* 0x000fca00078e0202 */
[----:B------:R1:W5:Y:S01]  /*0250*/  LDG.E R24, desc[UR8][R26.64] ;  /* 0x000000081a187981 */ /* 0x000362000c1e1900 */
[----:B------:R-:W-:-:S05]  /*0260*/  IMAD.WIDE R10, R17, 0x4, R26 ;  /* 0x00000004110a7825 */ /* 0x000fca00078e021a */
[----:B------:R1:W5:Y:S01]  /*0270*/  LDG.E R28, desc[UR8][R10.64] ;  /* 0x000000080a1c7981 */ /* 0x000362000c1e1900 */
[----:B0-----:R-:W-:-:S04]  /*0280*/  IMAD.WIDE R6, R17, 0x4, R10 ;  /* 0x0000000411067825 */ /* 0x001fc800078e020a */
[C---:B-1----:R-:W-:Y:S02]  /*0290*/  IMAD.WIDE R8, R17.reuse, 0x4, R6 ;  /* 0x0000000411087825 */ /* 0x042fe400078e0206 */
[----:B------:R-:W5:Y:S02]  /*02a0*/  LDG.E R6, desc[UR8][R6.64] ;  /* 0x0000000806067981 */ /* 0x000f64000c1e1900 */
[C---:B------:R-:W-:Y:S02]  /*02b0*/  IMAD.WIDE R2, R17.reuse, 0x4, R8 ;  /* 0x0000000411027825 */ /* 0x040fe400078e0208 */
[----:B------:R-:W5:Y:S02]  /*02c0*/  LDG.E R8, desc[UR8][R8.64] ;  /* 0x0000000808087981 */ /* 0x000f64000c1e1900 */
[C---:B------:R-:W-:Y:S02]  /*02d0*/  IMAD.WIDE R4, R17.reuse, 0x4, R2 ;  /* 0x0000000411047825 */ /* 0x040fe400078e0202 */
[----:B------:R-:W5:Y:S02]  /*02e0*/  LDG.E R29, desc[UR8][R2.64] ;  /* 0x00000008021d7981 */ /* 0x000f64000c1e1900 */
[----:B------:R-:W-:-:S02]  /*02f0*/  IMAD.WIDE R12, R17, 0x4, R4 ;  /* 0x00000004110c7825 */ /* 0x000fc400078e0204 */
[----:B------:R-:W5:Y:S02]  /*0300*/  LDG.E R4, desc[UR8][R4.64] ;  /* 0x0000000804047981 */ /* 0x000f64000c1e1900 */
[C---:B------:R-:W-:Y:S02]  /*0310*/  IMAD.WIDE R14, R17.reuse, 0x4, R12 ;  /* 0x00000004110e7825 */ /* 0x040fe400078e020c */
[----:B------:R-:W5:Y:S02]  /*0320*/  LDG.E R12, desc[UR8][R12.64] ;  /* 0x000000080c0c7981 */ /* 0x000f64000c1e1900 */
[C---:B------:R-:W-:Y:S02]  /*0330*/  IMAD.WIDE R26, R17.reuse, 0x4, R14 ;  /* 0x00000004111a7825 */ /* 0x040fe400078e020e */
[----:B------:R-:W5:Y:S02]  /*0340*/  LDG.E R14, desc[UR8][R14.64] ;  /* 0x000000080e0e7981 */ /* 0x000f64000c1e1900 */
[----:B------:R-:W-:-:S02]  /*0350*/  IMAD.WIDE R10, R17, 0x4, R26 ;  /* 0x00000004110a7825 */ /* 0x000fc400078e021a */
[----:B------:R-:W5:Y:S04]  /*0360*/  LDG.E R26, desc[UR8][R26.64] ;  /* 0x000000081a1a7981 */ /* 0x000f68000c1e1900 */
[----:B------:R-:W5:Y:S01]  /*0370*/  LDG.E R10, desc[UR8][R10.64] ;  /* 0x000000080a0a7981 */ /* 0x000f62000c1e1900 */
[----:B------:R-:W-:-:S04]  /*0380*/  UIADD3 UR7, UPT, UPT, UR7, 0x10, URZ ;  /* 0x0000001007077890 */ /* 0x000fc8000fffe0ff */
[----:B------:R-:W-:Y:S01]  /*0390*/  UISETP.NE.AND UP1, UPT, UR7, URZ, UPT ;  /* 0x000000ff0700728c */ /* 0x000fe2000bf25270 */
[----:B------:R-:W-:Y:S01]  /*03a0*/  LEA R18, R17, R18, 0x4 ;  /* 0x0000001211127211 */ /* 0x000fe200078e20ff */
[----:B--2---:R-:W-:-:S04]  /*03b0*/  FADD R16, R25, R16 ;  /* 0x0000001019107221 */ /* 0x004fc80000000000 */
[----:B---3--:R-:W-:-:S04]  /*03c0*/  FADD R23, R16, R23 ;  /* 0x0000001710177221 */ /* 0x008fc80000000000 */
[----:B----4-:R-:W-:-:S04]  /*03d0*/  FADD R22, R23, R22 ;  /* 0x0000001617167221 */ /* 0x010fc80000000000 */
[----:B-----5:R-:W-:-:S04]  /*03e0*/  FADD R21, R22, R21 ;  /* 0x0000001516157221 */ /* 0x020fc80000000000 */
[----:B------:R-:W-:-:S04]  /*03f0*/  FADD R20, R21, R20 ;  /* 0x0000001415147221 */ /* 0x000fc80000000000 */
        /* <DEDUP_REMOVED lines=10> */
[----:B------:R-:W-:Y:S01]  /*04a0*/  FADD R16, R29, R10 ;  /* 0x0000000a1d107221 */ /* 0x000fe20000000000 */
[----:B------:R-:W-:Y:S06]  /*04b0*/  BRA.U UP1, `(.L_x_3) ;  /* 0xfffffffd012c7547 */ /* 0x000fec000b83ffff */
.L_x_2:
[----:B------:R-:W-:Y:S05]  /*04c0*/  BRA.U !UP0, `(.L_x_1) ;  /* 0x0000000108f87547 */ /* 0x000fea000b800000 */
[----:B------:R-:W-:Y:S02]  /*04d0*/  UISETP.GE.U32.AND UP0, UPT, UR6, 0x8, UPT ;  /* 0x000000080600788c */ /* 0x000fe4000bf06070 */
[----:B------:R-:W-:-:S04]  /*04e0*/  ULOP3.LUT UR7, UR5, 0x7, URZ, 0xc0, !UPT ;  /* 0x0000000705077892 */ /* 0x000fc8000f8ec0ff */
[----:B------:R-:W-:-:S03]  /*04f0*/  UISETP.NE.AND UP1, UPT, UR7, URZ, UPT ;  /* 0x000000ff0700728c */ /* 0x000fc6000bf25270 */
[----:B------:R-:W-:Y:S08]  /*0500*/  BRA.U !UP0, `(.L_x_4) ;  /* 0x00000001086c7547 */ /* 0x000ff0000b800000 */
[----:B------:R-:W0:Y:S01]  /*0510*/  LDC.64 R2, c[0x0][0x388] ;  /* 0x0000e200ff027b82 */ /* 0x000e220000000a00 */
[----:B------:R-:W-:-:S04]  /*0520*/  IMAD R5, R17, UR4, R0 ;  /* 0x0000000411057c24 */ /* 0x000fc8000f8e0200 */
[----:B0-----:R-:W-:-:S04]  /*0530*/  IMAD.WIDE R2, R5, 0x4, R2 ;  /* 0x0000000405027825 */ /* 0x001fc800078e0202 */
[C---:B------:R-:W-:Y:S02]  /*0540*/  IMAD.WIDE R4, R17.reuse, 0x4, R2 ;  /* 0x0000000411047825 */ /* 0x040fe400078e0202 */
[----:B------:R-:W2:Y:S02]  /*0550*/  LDG.E R3, desc[UR8][R2.64] ;  /* 0x0000000802037981 */ /* 0x000ea4000c1e1900 */
[C---:B------:R-:W-:Y:S02]  /*0560*/  IMAD.WIDE R6, R17.reuse, 0x4, R4 ;  /* 0x0000000411067825 */ /* 0x040fe400078e0204 */
[----:B------:R-:W3:Y:S02]  /*0570*/  LDG.E R4, desc[UR8][R4.64] ;  /* 0x0000000804047981 */ /* 0x000ee4000c1e1900 */
[C---:B------:R-:W-:Y:S02]  /*0580*/  IMAD.WIDE R8, R17.reuse, 0x4, R6 ;  /* 0x0000000411087825 */ /* 0x040fe400078e0206 */
[----:B------:R-:W4:Y:S02]  /*0590*/  LDG.E R6, desc[UR8][R6.64] ;  /* 0x0000000806067981 */ /* 0x000f24000c1e1900 */
        /* <DEDUP_REMOVED lines=9> */
[----:B------:R-:W-:Y:S01]  /*0630*/  UIADD3 UR4, UPT, UPT, UR4, 0x8, URZ ;  /* 0x0000000804047890 */ /* 0x000fe2000fffe0ff */
[----:B--2---:R-:W-:-:S04]  /*0640*/  FADD R3, R16, R3 ;  /* 0x0000000310037221 */ /* 0x004fc80000000000 */
[----:B---3--:R-:W-:-:S04]  /*0650*/  FADD R3, R3, R4 ;  /* 0x0000000403037221 */ /* 0x008fc80000000000 */
[----:B----4-:R-:W-:-:S04]  /*0660*/  FADD R3, R3, R6 ;  /* 0x0000000603037221 */ /* 0x010fc80000000000 */
[----:B-----5:R-:W-:-:S04]  /*0670*/  FADD R3, R3, R8 ;  /* 0x0000000803037221 */ /* 0x020fc80000000000 */
[----:B------:R-:W-:-:S04]  /*0680*/  FADD R3, R3, R10 ;  /* 0x0000000a03037221 */ /* 0x000fc80000000000 */
[----:B------:R-:W-:-:S04]  /*0690*/  FADD R3, R3, R12 ;  /* 0x0000000c03037221 */ /* 0x000fc80000000000 */
[----:B------:R-:W-:-:S04]  /*06a0*/  FADD R3, R3, R14 ;  /* 0x0000000e03037221 */ /* 0x000fc80000000000 */
[----:B------:R-:W-:-:S07]  /*06b0*/  FADD R16, R3, R18 ;  /* 0x0000001203107221 */ /* 0x000fce0000000000 */
.L_x_4:
        /* <DEDUP_REMOVED lines=12> */
[----:B------:R-:W-:Y:S02]  /*0780*/  IMAD.WIDE R8, R17, 0x4, R6 ;  /* 0x0000000411087825 */ /* 0x000fe400078e0206 */
[----:B------:R-:W4:Y:S04]  /*0790*/  LDG.E R7, desc[UR8][R6.64] ;  /* 0x0000000806077981 */ /* 0x000f28000c1e1900 */
[----:B------:R-:W5:Y:S01]  /*07a0*/  LDG.E R9, desc[UR8][R8.64] ;  /* 0x0000000808097981 */ /* 0x000f62000c1e1900 */
[----:B------:R-:W-:Y:S01]  /*07b0*/  UIADD3 UR4, UPT, UPT, UR4, 0x4, URZ ;  /* 0x0000000404047890 */ /* 0x000fe2000fffe0ff */
[----:B--2---:R-:W-:-:S04]  /*07c0*/  FADD R16, R16, R3 ;  /* 0x0000000310107221 */ /* 0x004fc80000000000 */
[----:B---3--:R-:W-:-:S04]  /*07d0*/  FADD R16, R16, R5 ;  /* 0x0000000510107221 */ /* 0x008fc80000000000 */
[----:B----4-:R-:W-:-:S04]  /*07e0*/  FADD R16, R16, R7 ;  /* 0x0000000710107221 */ /* 0x010fc80000000000 */
[----:B-----5:R-:W-:-:S07]  /*07f0*/  FADD R16, R16, R9 ;  /* 0x0000000910107221 */ /* 0x020fce0000000000 */
.L_x_5:
[----:B------:R-:W-:Y:S05]  /*0800*/  BRA.U !UP1, `(.L_x_1) ;  /* 0x0000000109287547 */ /* 0x000fea000b800000 */
[----:B------:R-:W0:Y:S01]  /*0810*/  LDC.64 R4, c[0x0][0x388] ;  /* 0x0000e200ff047b82 */ /* 0x000e220000000a00 */
[----:B------:R-:W-:Y:S01]  /*0820*/  IMAD R6, R17, UR4, R0 ;  /* 0x0000000411067c24 */ /* 0x000fe2000f8e0200 */
[----:B------:R-:W-:-:S12]  /*0830*/  UIADD3 UR5, UPT, UPT, -UR5, URZ, URZ ;  /* 0x000000ff05057290 */ /* 0x000fd8000fffe1ff */
.L_x_6:
[----:B0-----:R-:W-:-:S06]  /*0840*/  IMAD.WIDE R2, R6, 0x4, R4 ;  /* 0x0000000406027825 */ /* 0x001fcc00078e0204 */
[----:B------:R-:W2:Y:S01]  /*0850*/  LDG.E R3, desc[UR8][R2.64] ;  /* 0x0000000802037981 */ /* 0x000ea2000c1e1900 */
[----:B------:R-:W-:Y:S01]  /*0860*/  UIADD3 UR5, UPT, UPT, UR5, 0x1, URZ ;  /* 0x0000000105057890 */ /* 0x000fe2000fffe0ff */
[----:B------:R-:W-:-:S03]  /*0870*/  IADD3 R6, PT, PT, R6, R17, RZ ;  /* 0x0000001106067210 */ /* 0x000fc60007ffe0ff */
[----:B------:R-:W-:Y:S01]  /*0880*/  UISETP.NE.AND UP0, UPT, UR5, URZ, UPT ;  /* 0x000000ff0500728c */ /* 0x000fe2000bf05270 */
[----:B--2---:R-:W-:-:S08]  /*0890*/  FADD R16, R3, R16 ;  /* 0x0000001003107221 */ /* 0x004fd00000000000 */
[----:B------:R-:W-:Y:S05]  /*08a0*/  BRA.U UP0, `(.L_x_6) ;  /* 0xfffffffd00e47547 */ /* 0x000fea000b83ffff */
.L_x_1:
[----:B------:R-:W0:Y:S02]  /*08b0*/  LDC.64 R2, c[0x0][0x380] ;  /* 0x0000e000ff027b82 */ /* 0x000e240000000a00 */
[----:B0-----:R-:W-:-:S05]  /*08c0*/  IMAD.WIDE R2, R0, 0x4, R2 ;  /* 0x0000000400027825 */ /* 0x001fca00078e0202 */
[----:B------:R-:W-:Y:S01]  /*08d0*/  STG.E desc[UR8][R2.64], R16 ;  /* 0x0000001002007986 */ /* 0x000fe2000c101908 */
[----:B------:R-:W-:Y:S05]  /*08e0*/  EXIT ;  /* 0x000000000000794d */ /* 0x000fea0003800000 */
.L_x_7:
        /* <DEDUP_REMOVED lines=9> */
.L_x_101:


//--------------------- .text._Z22relu_derivative_kernelPfS_i --------------------------
	.section	.text._Z22relu_derivative_kernelPfS_i,"ax",@progbits
	.align	128
        .global         _Z22relu_derivative_kernelPfS_i
        .type           _Z22relu_derivative_kernelPfS_i,@function
        .size           _Z22relu_derivative_kernelPfS_i,(.L_x_102 - _Z22relu_derivative_kernelPfS_i)
        .other          _Z22relu_derivative_kernelPfS_i,@"STO_CUDA_ENTRY STV_DEFAULT"
_Z22relu_derivative_kernelPfS_i:
.text._Z22relu_derivative_kernelPfS_i:
        /* <DEDUP_REMOVED lines=14> */
[----:B------:R-:W2:Y:S01]  /*00e0*/  LDG.E R7, desc[UR4][R4.64] ;  /* 0x0000000404077981 */ /* 0x000ea2000c1e1900 */
[----:B---3--:R-:W-:-:S05]  /*00f0*/  FSET.BF.GT.AND R0, R2, RZ, PT ;  /* 0x000000ff0200720a */ /* 0x008fca0003804000 */
[----:B--2---:R-:W-:-:S05]  /*0100*/  FMUL R7, R0, R7 ;  /* 0x0000000700077220 */ /* 0x004fca0000400000 */
[----:B------:R-:W-:Y:S01]  /*0110*/  STG.E desc[UR4][R4.64], R7 ;  /* 0x0000000704007986 */ /* 0x000fe2000c101904 */
[----:B------:R-:W-:Y:S05]  /*0120*/  EXIT ;  /* 0x000000000000794d */ /* 0x000fea0003800000 */
.L_x_8:
        /* <DEDUP_REMOVED lines=13> */
.L_x_102:


//--------------------- .text._Z24output_layer_grad_kernelPfS_Pii --------------------------
	.section	.text._Z24output_layer_grad_kernelPfS_Pii,"ax",@progbits
	.align	128
        .global         _Z24output_layer_grad_kernelPfS_Pii
        .type           _Z24output_layer_grad_kernelPfS_Pii,@function
        .size           _Z24output_layer_grad_kernelPfS_Pii,(.L_x_98 - _Z24output_layer_grad_kernelPfS_Pii)
        .other          _Z24output_layer_grad_kernelPfS_Pii,@"STO_CUDA_ENTRY STV_DEFAULT"
_Z24output_layer_grad_kernelPfS_Pii:
.text._Z24output_layer_grad_kernelPfS_Pii:
        /* <DEDUP_REMOVED lines=9> */
[----:B------:R-:W1:Y:S01]  /*0090*/  LDCU.64 UR4, c[0x0][0x358] ;  /* 0x00006b00ff0477ac */ /* 0x000e620008000a00 */
[----:B------:R-:W-:-:S06]  /*00a0*/  IMAD R7, R0, 0x2f, RZ ;  /* 0x0000002f00077824 */ /* 0x000fcc00078e02ff */
[----:B------:R-:W2:Y:S01]  /*00b0*/  LDC.64 R2, c[0x0][0x380] ;  /* 0x0000e000ff027b82 */ /* 0x000ea20000000a00 */
[----:B0-----:R-:W-:-:S05]  /*00c0*/  IMAD.WIDE R4, R7, 0x4, R4 ;  /* 0x0000000407047825 */ /* 0x001fca00078e0204 */
[----:B-1----:R-:W3:Y:S01]  /*00d0*/  LDG.E R9, desc[UR4][R4.64] ;  /* 0x0000000404097981 */ /* 0x002ee2000c1e1900 */
[----:B--2---:R-:W-:-:S05]  /*00e0*/  IMAD.WIDE R2, R7, 0x4, R2 ;  /* 0x0000000407027825 */ /* 0x004fca00078e0202 */
[----:B---3--:R0:W-:Y:S04]  /*00f0*/  STG.E desc[UR4][R2.64], R9 ;  /* 0x0000000902007986 */ /* 0x0081e8000c101904 */
[----:B------:R-:W2:Y:S04]  /*0100*/  LDG.E R7, desc[UR4][R4.64+0x4] ;  /* 0x0000040404077981 */ /* 0x000ea8000c1e1900 */
[----:B--2---:R1:W-:Y:S04]  /*0110*/  STG.E desc[UR4][R2.64+0x4], R7 ;  /* 0x0000040702007986 */ /* 0x0043e8000c101904 */
[----:B------:R-:W2:Y:S04]  /*0120*/  LDG.E R11, desc[UR4][R4.64+0x8] ;  /* 0x00000804040b7981 */ /* 0x000ea8000c1e1900 */
[----:B--2---:R2:W-:Y:S04]  /*0130*/  STG.E desc[UR4][R2.64+0x8], R11 ;  /* 0x0000080b02007986 */ /* 0x0045e8000c101904 */
[----:B------:R-:W3:Y:S04]  /*0140*/  LDG.E R13, desc[UR4][R4.64+0xc] ;  /* 0x00000c04040d7981 */ /* 0x000ee8000c1e1900 */
[----:B---3--:R3:W-:Y:S04]  /*0150*/  STG.E desc[UR4][R2.64+0xc], R13 ;  /* 0x00000c0d02007986 */ /* 0x0087e8000c101904 */
[----:B------:R-:W4:Y:S04]  /*0160*/  LDG.E R15, desc[UR4][R4.64+0x10] ;  /* 0x00001004040f7981 */ /* 0x000f28000c1e1900 */
[----:B----4-:R4:W-:Y:S04]  /*0170*/  STG.E desc[UR4][R2.64+0x10], R15 ;  /* 0x0000100f02007986 */ /* 0x0109e8000c101904 */
[----:B------:R-:W5:Y:S04]  /*0180*/  LDG.E R17, desc[UR4][R4.64+0x14] ;  /* 0x0000140404117981 */ /* 0x000f68000c1e1900 */
[----:B-----5:R5:W-:Y:S04]  /*0190*/  STG.E desc[UR4][R2.64+0x14], R17 ;  /* 0x0000141102007986 */ /* 0x020be8000c101904 */
[----:B0-----:R-:W2:Y:S04]  /*01a0*/  LDG.E R9, desc[UR4][R4.64+0x18] ;  /* 0x0000180404097981 */ /* 0x001ea8000c1e1900 */
[----:B--2---:R0:W-:Y:S04]  /*01b0*/  STG.E desc[UR4][R2.64+0x18], R9 ;  /* 0x0000180902007986 */ /* 0x0041e8000c101904 */
[----:B-1----:R-:W2:Y:S04]  /*01c0*/  LDG.E R7, desc[UR4][R4.64+0x1c] ;  /* 0x00001c0404077981 */ /* 0x002ea8000c1e1900 */
[----:B--2---:R1:W-:Y:S04]  /*01d0*/  STG.E desc[UR4][R2.64+0x1c], R7 ;  /* 0x00001c0702007986 */ /* 0x0043e8000c101904 */
[----:B------:R-:W2:Y:S04]  /*01e0*/  LDG.E R11, desc[UR4][R4.64+0x20] ;  /* 0x00002004040b7981 */ /* 0x000ea8000c1e1900 */
[----:B--2---:R2:W-:Y:S04]  /*01f0*/  STG.E desc[UR4][R2.64+0x20], R11 ;  /* 0x0000200b02007986 */ /* 0x0045e8000c101904 */
[----:B---3--:R-:W3:Y:S04]  /*0200*/  LDG.E R13, desc[UR4][R4.64+0x24] ;  /* 0x00002404040d7981 */ /* 0x008ee8000c1e1900 */
[----:B---3--:R3:W-:Y:S04]  /*0210*/  STG.E desc[UR4][R2.64+0x24], R13 ;  /* 0x0000240d02007986 */ /* 0x0087e8000c101904 */
[----:B----4-:R-:W4:Y:S04]  /*0220*/  LDG.E R15, desc[UR4][R4.64+0x28] ;  /* 0x00002804040f7981 */ /* 0x010f28000c1e1900 */
[----:B----4-:R4:W-:Y:S04]  /*0230*/  STG.E desc[UR4][R2.64+0x28], R15 ;  /* 0x0000280f02007986 */ /* 0x0109e8000c101904 */
[----:B-----5:R-:W5:Y:S04]  /*0240*/  LDG.E R17, desc[UR4][R4.64+0x2c] ;  /* 0x00002c0404117981 */ /* 0x020f68000c1e1900 */
        /* <DEDUP_REMOVED lines=42> */
[----:B--2---:R-:W-:Y:S04]  /*04f0*/  STG.E desc[UR4][R2.64+0x80], R11 ;  /* 0x0000800b02007986 */ /* 0x004fe8000c101904 */
[----:B---3--:R-:W2:Y:S04]  /*0500*/  LDG.E R13, desc[UR4][R4.64+0x84] ;  /* 0x00008404040d7981 */ /* 0x008ea8000c1e1900 */
[----:B--2---:R-:W-:Y:S04]  /*0510*/  STG.E desc[UR4][R2.64+0x84], R13 ;  /* 0x0000840d02007986 */ /* 0x004fe8000c101904 */
[----:B----4-:R-:W2:Y:S04]  /*0520*/  LDG.E R15, desc[UR4][R4.64+0x88] ;  /* 0x00008804040f7981 */ /* 0x010ea8000c1e1900 */
[----:B--2---:R-:W-:Y:S04]  /*0530*/  STG.E desc[UR4][R2.64+0x88], R15 ;  /* 0x0000880f02007986 */ /* 0x004fe8000c101904 */
[----:B-----5:R-:W2:Y:S04]  /*0540*/  LDG.E R17, desc[UR4][R4.64+0x8c] ;  /* 0x00008c0404117981 */ /* 0x020ea8000c1e1900 */
[----:B--2---:R-:W-:Y:S04]  /*0550*/  STG.E desc[UR4][R2.64+0x8c], R17 ;  /* 0x00008c1102007986 */ /* 0x004fe8000c101904 */
[----:B0-----:R-:W2:Y:S04]  /*0560*/  LDG.E R9, desc[UR4][R4.64+0x90] ;  /* 0x0000900404097981 */ /* 0x001ea8000c1e1900 */
[----:B--2---:R0:W-:Y:S04]  /*0570*/  STG.E desc[UR4][R2.64+0x90], R9 ;  /* 0x0000900902007986 */ /* 0x0041e8000c101904 */
[----:B-1----:R-:W2:Y:S01]  /*0580*/  LDG.E R7, desc[UR4][R4.64+0x94] ;  /* 0x0000940404077981 */ /* 0x002ea2000c1e1900 */
[----:B0-----:R-:W0:Y:S03]  /*0590*/  LDC.64 R8, c[0x0][0x390] ;  /* 0x0000e400ff087b82 */ /* 0x001e260000000a00 */
[----:B--2---:R1:W-:Y:S04]  /*05a0*/  STG.E desc[UR4][R2.64+0x94], R7 ;  /* 0x0000940702007986 */ /* 0x0043e8000c101904 */
[----:B------:R-:W2:Y:S04]  /*05b0*/  LDG.E R11, desc[UR4][R4.64+0x98] ;  /* 0x00009804040b7981 */ /* 0x000ea8000c1e1900 */
[----:B--2---:R-:W-:Y:S04]  /*05c0*/  STG.E desc[UR4][R2.64+0x98], R11 ;  /* 0x0000980b02007986 */ /* 0x004fe8000c101904 */
[----:B------:R-:W2:Y:S04]  /*05d0*/  LDG.E R13, desc[UR4][R4.64+0x9c] ;  /* 0x00009c04040d7981 */ /* 0x000ea8000c1e1900 */
[----:B--2---:R2:W-:Y:S04]  /*05e0*/  STG.E desc[UR4][R2.64+0x9c], R13 ;  /* 0x00009c0d02007986 */ /* 0x0045e8000c101904 */
[----:B------:R-:W3:Y:S04]  /*05f0*/  LDG.E R15, desc[UR4][R4.64+0xa0] ;  /* 0x0000a004040f7981 */ /* 0x000ee8000c1e1900 */
[----:B---3--:R3:W-:Y:S04]  /*0600*/  STG.E desc[UR4][R2.64+0xa0], R15 ;  /* 0x0000a00f02007986 */ /* 0x0087e8000c101904 */
[----:B------:R-:W4:Y:S04]  /*0610*/  LDG.E R17, desc[UR4][R4.64+0xa4] ;  /* 0x0000a40404117981 */ /* 0x000f28000c1e1900 */
[----:B----4-:R-:W-:Y:S04]  /*0620*/  STG.E desc[UR4][R2.64+0xa4], R17 ;  /* 0x0000a41102007986 */ /* 0x010fe8000c101904 */
[----:B------:R-:W4:Y:S04]  /*0630*/  LDG.E R19, desc[UR4][R4.64+0xa8] ;  /* 0x0000a80404137981 */ /* 0x000f28000c1e1900 */
[----:B----4-:R-:W-:Y:S04]  /*0640*/  STG.E desc[UR4][R2.64+0xa8], R19 ;  /* 0x0000a81302007986 */ /* 0x010fe8000c101904 */
[----:B-1----:R-:W4:Y:S04]  /*0650*/  LDG.E R7, desc[UR4][R4.64+0xac] ;  /* 0x0000ac0404077981 */ /* 0x002f28000c1e1900 */
[----:B----4-:R1:W-:Y:S04]  /*0660*/  STG.E desc[UR4][R2.64+0xac], R7 ;  /* 0x0000ac0702007986 */ /* 0x0103e8000c101904 */
[----:B------:R-:W4:Y:S04]  /*0670*/  LDG.E R21, desc[UR4][R4.64+0xb0] ;  /* 0x0000b00404157981 */ /* 0x000f28000c1e1900 */
[----:B----4-:R-:W-:Y:S04]  /*0680*/  STG.E desc[UR4][R2.64+0xb0], R21 ;  /* 0x0000b01502007986 */ /* 0x010fe8000c101904 */
[----:B--2---:R-:W2:Y:S01]  /*0690*/  LDG.E R13, desc[UR4][R4.64+0xb4] ;  /* 0x0000b404040d7981 */ /* 0x004ea2000c1e1900 */
[----:B0-----:R-:W-:-:S03]  /*06a0*/  IMAD.WIDE R8, R0, 0x4, R8 ;  /* 0x0000000400087825 */ /* 0x001fc600078e0208 */
[----:B--2---:R0:W-:Y:S04]  /*06b0*/  STG.E desc[UR4][R2.64+0xb4], R13 ;  /* 0x0000b40d02007986 */ /* 0x0041e8000c101904 */
[----:B---3--:R-:W2:Y:S04]  /*06c0*/  LDG.E R15, desc[UR4][R4.64+0xb8] ;  /* 0x0000b804040f7981 */ /* 0x008ea8000c1e1900 */
[----:B--2---:R2:W-:Y:S04]  /*06d0*/  STG.E desc[UR4][R2.64+0xb8], R15 ;  /* 0x0000b80f02007986 */ /* 0x0045e8000c101904 */
[----:B------:R-:W3:Y:S02]  /*06e0*/  LDG.E R9, desc[UR4][R8.64] ;  /* 0x0000000408097981 */ /* 0x000ee4000c1e1900 */
[----:B---3--:R-:W-:-:S05]  /*06f0*/  IMAD.WIDE R10, R9, 0x4, R2 ;  /* 0x00000004090a7825 */ /* 0x008fca00078e0202 */
[----:B------:R-:W3:Y:S01]  /*0700*/  LDG.E R0, desc[UR4][R10.64] ;  /* 0x000000040a007981 */ /* 0x000ee2000c1e1900 */
[----:B-1----:R-:W-:Y:S01]  /*0710*/  I2FP.F32.S32 R7, UR6 ;  /* 0x0000000600077c45 */ /* 0x002fe20008201400 */
[----:B------:R-:W-:Y:S02]  /*0720*/  IMAD.MOV.U32 R6, RZ, RZ, RZ ;  /* 0x000000ffff067224 */ /* 0x000fe400078e00ff */
[----:B---3--:R-:W-:Y:S01]  /*0730*/  FADD R17, R0, -1 ;  /* 0xbf80000000117421 */ /* 0x008fe20000000000 */
[----:B------:R-:W-:-:S04]  /*0740*/  IADD3 R0, P0, PT, R2, 0x8, RZ ;  /* 0x0000000802007810 */ /* 0x000fc80007f1e0ff */
[----:B------:R2:W-:Y:S01]  /*0750*/  STG.E desc[UR4][R10.64], R17 ;  /* 0x000000110a007986 */ /* 0x0005e2000c101904 */
[----:B0-----:R-:W-:-:S08]  /*0760*/  IMAD.X R13, RZ, RZ, R3, P0 ;  /* 0x000000ffff0d7224 */ /* 0x001fd000000e0603 */
.L_x_17:
[----:B0-----:R-:W-:Y:S01]  /*0770*/  IMAD.MOV.U32 R4, RZ, RZ, R0 ;  /* 0x000000ffff047224 */ /* 0x001fe200078e0000 */
[----:B------:R-:W-:-:S05]  /*0780*/  MOV R5, R13 ;  /* 0x0000000d00057202 */ /* 0x000fca0000000f00 */
[----:B------:R-:W3:Y:S01]  /*0790*/  LDG.E R0, desc[UR4][R4.64+-0x8] ;  /* 0xfffff80404007981 */ /* 0x000ee2000c1e1900 */
[----:B--2---:R-:W0:Y:S01]  /*07a0*/  MUFU.RCP R2, R7 ;  /* 0x0000000700027308 */ /* 0x004e220000001000 */
[----:B------:R-:W-:Y:S01]  /*07b0*/  BSSY.RECONVERGENT B0, `(.L_x_9) ;  /* 0x000000c000007945 */ /* 0x000fe20003800200 */
[----:B0-----:R-:W-:-:S04]  /*07c0*/  FFMA R3, -R7, R2, 1 ;  /* 0x3f80000007037423 */ /* 0x001fc80000000102 */
[----:B------:R-:W-:Y:S02]  /*07d0*/  FFMA R3, R2, R3, R2 ;  /* 0x0000000302037223 */ /* 0x000fe40000000002 */
[----:B---3--:R-:W0:Y:S02]  /*07e0*/  FCHK P0, R0, R7 ;  /* 0x0000000700007302 */ /* 0x008e240000000000 */
[----:B------:R-:W-:-:S04]  /*07f0*/  FFMA R2, R0, R3, RZ ;  /* 0x0000000300027223 */ /* 0x000fc800000000ff */
[----:B------:R-:W-:-:S04]  /*0800*/  FFMA R8, -R7, R2, R0 ;  /* 0x0000000207087223 */ /* 0x000fc80000000100 */
[----:B------:R-:W-:Y:S01]  /*0810*/  FFMA R3, R3, R8, R2 ;  /* 0x0000000803037223 */ /* 0x000fe20000000002 */
[----:B0-----:R-:W-:Y:S06]  /*0820*/  @!P0 BRA `(.L_x_10) ;  /* 0x0000000000108947 */ /* 0x001fec0003800000 */
[----:B------:R-:W-:Y:S01]  /*0830*/  IMAD.MOV.U32 R3, RZ, RZ, R7 ;  /* 0x000000ffff037224 */ /* 0x000fe200078e0007 */
[----:B------:R-:W-:-:S07]  /*0840*/  MOV R2, 0x860 ;  /* 0x0000086000027802 */ /* 0x000fce0000000f00 */
[----:B------:R-:W-:Y:S05]  /*0850*/  CALL.REL.NOINC `($__internal_0_$__cuda_sm3x_div_rn_noftz_f32_slowpath) ;  /* 0x0000000000f07944 */ /* 0x000fea0003c00000 */
[----:B------:R-:W-:-:S07]  /*0860*/  IMAD.MOV.U32 R3, RZ, RZ, R0 ;  /* 0x000000ffff037224 */ /* 0x000fce00078e0000 */
.L_x_10:
[----:B------:R-:W-:Y:S05]  /*0870*/  BSYNC.RECONVERGENT B0 ;  /* 0x0000000000007941 */ /* 0x000fea0003800200 */
.L_x_9:
[----:B------:R-:W2:Y:S01]  /*0880*/  LDG.E R8, desc[UR4][R4.64+-0x4] ;  /* 0xfffffc0404087981 */ /* 0x000ea2000c1e1900 */
[----:B------:R-:W0:Y:S01]  /*0890*/  MUFU.RCP R0, R7 ;  /* 0x0000000700007308 */ /* 0x000e220000001000 */
[----:B------:R-:W-:Y:S02]  /*08a0*/  BSSY.RECONVERGENT B0, `(.L_x_11) ;  /* 0x000000e000007945 */ /* 0x000fe40003800200 */
[----:B------:R1:W-:Y:S01]  /*08b0*/  STG.E desc[UR4][R4.64+-0x8], R3 ;  /* 0xfffff80304007986 */ /* 0x0003e2000c101904 */
[----:B0-----:R-:W-:-:S04]  /*08c0*/  FFMA R9, -R7, R0, 1 ;  /* 0x3f80000007097423 */ /* 0x001fc80000000100 */
[----:B------:R-:W-:Y:S01]  /*08d0*/  FFMA R0, R0, R9, R0 ;  /* 0x0000000900007223 */ /* 0x000fe20000000000 */
[----:B--2---:R-:W0:Y:S03]  /*08e0*/  FCHK P0, R8, R7 ;  /* 0x0000000708007302 */ /* 0x004e260000000000 */
[----:B------:R-:W-:-:S04]  /*08f0*/  FFMA R2, R0, R8, RZ ;  /* 0x0000000800027223 */ /* 0x000fc800000000ff */
[----:B------:R-:W-:-:S04]  /*0900*/  FFMA R9, -R7, R2, R8 ;  /* 0x0000000207097223 */ /* 0x000fc80000000108 */
[----:B------:R-:W-:Y:S01]  /*0910*/  FFMA R9, R0, R9, R2 ;  /* 0x0000000900097223 */ /* 0x000fe20000000002 */
[----:B01----:R-:W-:Y:S06]  /*0920*/  @!P0 BRA `(.L_x_12) ;  /* 0x0000000000148947 */ /* 0x003fec0003800000 */
[----:B------:R-:W-:Y:S01]  /*0930*/  IMAD.MOV.U32 R0, RZ, RZ, R8 ;  /* 0x000000ffff007224 */ /* 0x000fe200078e0008 */
[----:B------:R-:W-:Y:S02]  /*0940*/  MOV R3, R7 ;  /* 0x0000000700037202 */ /* 0x000fe40000000f00 */
[----:B------:R-:W-:-:S07]  /*0950*/  MOV R2, 0x970 ;  /* 0x0000097000027802 */ /* 0x000fce0000000f00 */
[----:B------:R-:W-:Y:S05]  /*0960*/  CALL.REL.NOINC `($__internal_0_$__cuda_sm3x_div_rn_noftz_f32_slowpath) ;  /* 0x0000000000ac7944 */ /* 0x000fea0003c00000 */
[----:B------:R-:W-:-:S07]  /*0970*/  IMAD.MOV.U32 R9, RZ, RZ, R0 ;  /* 0x000000ffff097224 */ /* 0x000fce00078e0000 */
.L_x_12:
[----:B------:R-:W-:Y:S05]  /*0980*/  BSYNC.RECONVERGENT B0 ;  /* 0x0000000000007941 */ /* 0x000fea0003800200 */
.L_x_11:
        /* <DEDUP_REMOVED lines=16> */
.L_x_14:
[----:B------:R-:W-:Y:S05]  /*0a90*/  BSYNC.RECONVERGENT B0 ;  /* 0x0000000000007941 */ /* 0x000fea0003800200 */
.L_x_13:
[----:B------:R-:W-:Y:S01]  /*0aa0*/  ISETP.NE.AND P0, PT, R6, 0x2c, PT ;  /* 0x0000002c0600780c */ /* 0x000fe20003f05270 */
[----:B------:R0:W-:-:S12]  /*0ab0*/  STG.E desc[UR4][R4.64], R3 ;  /* 0x0000000304007986 */ /* 0x0001d8000c101904 */
[----:B0-----:R-:W-:Y:S05]  /*0ac0*/  @!P0 EXIT ;  /* 0x000000000000894d */ /* 0x001fea0003800000 */
[----:B------:R-:W2:Y:S01]  /*0ad0*/  LDG.E R8, desc[UR4][R4.64+0x4] ;  /* 0x0000040404087981 */ /* 0x000ea2000c1e1900 */
[----:B------:R-:W0:Y:S01]  /*0ae0*/  MUFU.RCP R0, R7 ;  /* 0x0000000700007308 */ /* 0x000e220000001000 */
[----:B------:R-:W-:Y:S01]  /*0af0*/  BSSY.RECONVERGENT B0, `(.L_x_15) ;  /* 0x000000d000007945 */ /* 0x000fe20003800200 */
[----:B0-----:R-:W-:-:S04]  /*0b00*/  FFMA R3, -R7, R0, 1 ;  /* 0x3f80000007037423 */ /* 0x001fc80000000100 */
[----:B------:R-:W-:Y:S02]  /*0b10*/  FFMA R0, R0, R3, R0 ;  /* 0x0000000300007223 */ /* 0x000fe40000000000 */
[----:B--2---:R-:W0:Y:S02]  /*0b20*/  FCHK P0, R8, R7 ;  /* 0x0000000708007302 */ /* 0x004e240000000000 */
[----:B------:R-:W-:-:S04]  /*0b30*/  FFMA R2, R0, R8, RZ ;  /* 0x0000000800027223 */ /* 0x000fc800000000ff */
[----:B------:R-:W-:-:S04]  /*0b40*/  FFMA R3, -R7, R2, R8 ;  /* 0x0000000207037223 */ /* 0x000fc80000000108 */
[----:B------:R-:W-:Y:S01]  /*0b50*/  FFMA R3, R0, R3, R2 ;  /* 0x0000000300037223 */ /* 0x000fe20000000002 */
[----:B0-----:R-:W-:Y:S06]  /*0b60*/  @!P0 BRA `(.L_x_16) ;  /* 0x0000000000148947 */ /* 0x001fec0003800000 */
[----:B------:R-:W-:Y:S01]  /*0b70*/  IMAD.MOV.U32 R0, RZ, RZ, R8 ;  /* 0x000000ffff007224 */ /* 0x000fe200078e0008 */
[----:B------:R-:W-:Y:S02]  /*0b80*/  MOV R3, R7 ;  /* 0x0000000700037202 */ /* 0x000fe40000000f00 */
[----:B------:R-:W-:-:S07]  /*0b90*/  MOV R2, 0xbb0 ;  /* 0x00000bb000027802 */ /* 0x000fce0000000f00 */
[----:B------:R-:W-:Y:S05]  /*0ba0*/  CALL.REL.NOINC `($__internal_0_$__cuda_sm3x_div_rn_noftz_f32_slowpath) ;  /* 0x00000000001c7944 */ /* 0x000fea0003c00000 */
[----:B------:R-:W-:-:S07]  /*0bb0*/  IMAD.MOV.U32 R3, RZ, RZ, R0 ;  /* 0x000000ffff037224 */ /* 0x000fce00078e0000 */
.L_x_16:
[----:B------:R-:W-:Y:S05]  /*0bc0*/  BSYNC.RECONVERGENT B0 ;  /* 0x0000000000007941 */ /* 0x000fea0003800200 */
.L_x_15:
[----:B------:R0:W-:Y:S01]  /*0bd0*/  STG.E desc[UR4][R4.64+0x4], R3 ;  /* 0x0000040304007986 */ /* 0x0001e2000c101904 */
[----:B------:R-:W-:Y:S01]  /*0be0*/  IADD3 R0, P0, PT, R4, 0x10, RZ ;  /* 0x0000001004007810 */ /* 0x000fe20007f1e0ff */
[----:B------:R-:W-:-:S03]  /*0bf0*/  VIADD R6, R6, 0x4 ;  /* 0x0000000406067836 */ /* 0x000fc60000000000 */
[----:B------:R-:W-:Y:S01]  /*0c00*/  IADD3.X R13, PT, PT, RZ, R5, RZ, P0, !PT ;  /* 0x00000005ff0d7210 */ /* 0x000fe200007fe4ff */
[----:B------:R-:W-:Y:S08]  /*0c10*/  BRA `(.L_x_17) ;  /* 0xfffffff800d47947 */ /* 0x000ff0000383ffff */
        .weak           $__internal_0_$__cuda_sm3x_div_rn_noftz_f32_slowpath
        .type           $__internal_0_$__cuda_sm3x_div_rn_noftz_f32_slowpath,@function
        .size           $__internal_0_$__cuda_sm3x_div_rn_noftz_f32_slowpath,(.L_x_98 - $__internal_0_$__cuda_sm3x_div_rn_noftz_f32_slowpath)
$__internal_0_$__cuda_sm3x_div_rn_noftz_f32_slowpath:
[----:B------:R-:W-:Y:S01]  /*0c20*/  SHF.R.U32.HI R9, RZ, 0x17, R3 ;  /* 0x00000017ff097819 */ /* 0x000fe20000011603 */
[----:B------:R-:W-:Y:S01]  /*0c30*/  BSSY.RECONVERGENT B1, `(.L_x_18) ;  /* 0x0000062000017945 */ /* 0x000fe20003800200 */
[----:B------:R-:W-:Y:S02]  /*0c40*/  SHF.R.U32.HI R8, RZ, 0x17, R0 ;  /* 0x00000017ff087819 */ /* 0x000fe40000011600 */
[----:B------:R-:W-:Y:S02]  /*0c50*/  LOP3.LUT R14, R9, 0xff, RZ, 0xc0, !PT ;  /* 0x000000ff090e7812 */ /* 0x000fe400078ec0ff */
[----:B------:R-:W-:-:S03]  /*0c60*/  LOP3.LUT R12, R8, 0xff, RZ, 0xc0, !PT ;  /* 0x000000ff080c7812 */ /* 0x000fc600078ec0ff */
[----:B------:R-:W-:Y:S02]  /*0c70*/  VIADD R10, R14, 0xffffffff ;  /* 0xffffffff0e0a7836 */ /* 0x000fe40000000000 */
[----:B------:R-:W-:-:S03]  /*0c80*/  VIADD R9, R12, 0xffffffff ;  /* 0xffffffff0c097836 */ /* 0x000fc60000000000 */
[----:B------:R-:W-:-:S04]  /*0c90*/  ISETP.GT.U32.AND P0, PT, R10, 0xfd, PT ;  /* 0x000000fd0a00780c */ /* 0x000fc80003f04070 */
[----:B------:R-:W-:-:S13]  /*0ca0*/  ISETP.GT.U32.OR P0, PT, R9, 0xfd, P0 ;  /* 0x000000fd0900780c */ /* 0x000fda0000704470 */
[----:B------:R-:W-:Y:S01]  /*0cb0*/  @!P0 MOV R8, RZ ;  /* 0x000000ff00088202 */ /* 0x000fe20000000f00 */
[----:B------:R-:W-:Y:S06]  /*0cc0*/  @!P0 BRA `(.L_x_19) ;  /* 0x00000000005c8947 */ /* 0x000fec0003800000 */
[----:B------:R-:W-:Y:S02]  /*0cd0*/  FSETP.GTU.FTZ.AND P0, PT, |R0|, +INF , PT ;  /* 0x7f8000000000780b */ /* 0x000fe40003f1c200 */
[----:B------:R-:W-:-:S04]  /*0ce0*/  FSETP.GTU.FTZ.AND P1, PT, |R3|, +INF , PT ;  /* 0x7f8000000300780b */ /* 0x000fc80003f3c200 */
[----:B------:R-:W-:-:S13]  /*0cf0*/  PLOP3.LUT P0, PT, P0, P1, PT, 0xf8, 0x8f ;  /* 0x00000000008f781c */ /* 0x000fda0000703f70 */
[----:B------:R-:W-:Y:S05]  /*0d00*/  @P0 BRA `(.L_x_20) ;  /* 0x00000004004c0947 */ /* 0x000fea0003800000 */
[----:B------:R-:W-:-:S13]  /*0d10*/  LOP3.LUT P0, RZ, R3, 0x7fffffff, R0, 0xc8, !PT ;  /* 0x7fffffff03ff7812 */ /* 0x000fda000780c800 */
[----:B------:R-:W-:Y:S05]  /*0d20*/  @!P0 BRA `(.L_x_21) ;  /* 0x00000004003c8947 */ /* 0x000fea0003800000 */
[C---:B------:R-:W-:Y:S02]  /*0d30*/  FSETP.NEU.FTZ.AND P2, PT, |R0|.reuse, +INF , PT ;  /* 0x7f8000000000780b */ /* 0x040fe40003f5d200 */
[----:B------:R-:W-:Y:S02]  /*0d40*/  FSETP.NEU.FTZ.AND P1, PT, |R3|, +INF , PT ;  /* 0x7f8000000300780b */ /* 0x000fe40003f3d200 */
[----:B------:R-:W-:-:S11]  /*0d50*/  FSETP.NEU.FTZ.AND P0, PT, |R0|, +INF , PT ;  /* 0x7f8000000000780b */ /* 0x000fd60003f1d200 */
[----:B------:R-:W-:Y:S05]  /*0d60*/  @!P1 BRA !P2, `(.L_x_21) ;  /* 0x00000004002c9947 */ /* 0x000fea0005000000 */
[----:B------:R-:W-:-:S04]  /*0d70*/  LOP3.LUT P2, RZ, R0, 0x7fffffff, RZ, 0xc0, !PT ;  /* 0x7fffffff00ff7812 */ /* 0x000fc8000784c0ff */
[----:B------:R-:W-:-:S13]  /*0d80*/  PLOP3.LUT P1, PT, P1, P2, PT, 0x2f, 0xf2 ;  /* 0x0000000000f2781c */ /* 0x000fda0000f24577 */
[----:B------:R-:W-:Y:S05]  /*0d90*/  @P1 BRA `(.L_x_22) ;  /* 0x0000000400181947 */ /* 0x000fea0003800000 */
[----:B------:R-:W-:-:S04]  /*0da0*/  LOP3.LUT P1, RZ, R3, 0x7fffffff, RZ, 0xc0, !PT ;  /* 0x7fffffff03ff7812 */ /* 0x000fc8000782c0ff */
[----:B------:R-:W-:-:S13]  /*0db0*/  PLOP3.LUT P0, PT, P0, P1, PT, 0x2f, 0xf2 ;  /* 0x0000000000f2781c */ /* 0x000fda0000702577 */
[----:B------:R-:W-:Y:S05]  /*0dc0*/  @P0 BRA `(.L_x_23) ;  /* 0x0000000400000947 */ /* 0x000fea0003800000 */
[----:B------:R-:W-:Y:S02]  /*0dd0*/  ISETP.GE.AND P0, PT, R9, RZ, PT ;  /* 0x000000ff0900720c */ /* 0x000fe40003f06270 */
[----:B------:R-:W-:-:S11]  /*0de0*/  ISETP.GE.AND P1, PT, R10, RZ, PT ;  /* 0x000000ff0a00720c */ /* 0x000fd60003f26270 */
[----:B------:R-:W-:Y:S02]  /*0df0*/  @P0 IMAD.MOV.U32 R8, RZ, RZ, RZ ;  /* 0x000000ffff080224 */ /* 0x000fe400078e00ff */
[----:B------:R-:W-:Y:S01]  /*0e00*/  @!P0 FFMA R0, R0, 1.84467440737095516160e+19, RZ ;  /* 0x5f80000000008823 */ /* 0x000fe200000000ff */
[----:B------:R-:W-:Y:S02]  /*0e10*/  @!P0 IMAD.MOV.U32 R8, RZ, RZ, -0x40 ;  /* 0xffffffc0ff088424 */ /* 0x000fe400078e00ff */
[----:B------:R-:W-:-:S03]  /*0e20*/  @!P1 FFMA R3, R3, 1.84467440737095516160e+19, RZ ;  /* 0x5f80000003039823 */ /* 0x000fc600000000ff */
[----:B------:R-:W-:-:S07]  /*0e30*/  @!P1 IADD3 R8, PT, PT, R8, 0x40, RZ ;  /* 0x0000004008089810 */ /* 0x000fce0007ffe0ff */
.L_x_19:
[----:B------:R-:W-:Y:S01]  /*0e40*/  LEA R10, R14, 0xc0800000, 0x17 ;  /* 0xc08000000e0a7811 */ /* 0x000fe200078eb8ff */
[----:B------:R-:W-:Y:S04]  /*0e50*/  BSSY.RECONVERGENT B2, `(.L_x_24) ;  /* 0x0000036000027945 */ /* 0x000fe80003800200 */
[----:B------:R-:W-:Y:S02]  /*0e60*/  IMAD.IADD R10, R3, 0x1, -R10 ;  /* 0x00000001030a7824 */ /* 0x000fe400078e0a0a */
[----:B------:R-:W-:Y:S02]  /*0e70*/  VIADD R3, R12, 0xffffff81 ;  /* 0xffffff810c037836 */ /* 0x000fe40000000000 */
[----:B------:R-:W0:Y:S01]  /*0e80*/  MUFU.RCP R9, R10 ;  /* 0x0000000a00097308 */ /* 0x000e220000001000 */
[----:B------:R-:W-:Y:S01]  /*0e90*/  FADD.FTZ R11, -R10, -RZ ;  /* 0x800000ff0a0b7221 */ /* 0x000fe20000010100 */
[----:B------:R-:W-:-:S03]  /*0ea0*/  IMAD R0, R3, -0x800000, R0 ;  /* 0xff80000003007824 */ /* 0x000fc600078e0200 */
[----:B0-----:R-:W-:-:S04]  /*0eb0*/  FFMA R12, R9, R11, 1 ;  /* 0x3f800000090c7423 */ /* 0x001fc8000000000b */
[----:B------:R-:W-:-:S04]  /*0ec0*/  FFMA R16, R9, R12, R9 ;  /* 0x0000000c09107223 */ /* 0x000fc80000000009 */
[----:B------:R-:W-:-:S04]  /*0ed0*/  FFMA R9, R0, R16, RZ ;  /* 0x0000001000097223 */ /* 0x000fc800000000ff */
[----:B------:R-:W-:-:S04]  /*0ee0*/  FFMA R12, R11, R9, R0 ;  /* 0x000000090b0c7223 */ /* 0x000fc80000000000 */
[----:B------:R-:W-:Y:S01]  /*0ef0*/  FFMA R13, R16, R12, R9 ;  /* 0x0000000c100d7223 */ /* 0x000fe20000000009 */
[----:B------:R-:W-:-:S03]  /*0f00*/  IADD3 R9, PT, PT, R3, 0x7f, -R14 ;  /* 0x0000007f03097810 */ /* 0x000fc60007ffe80e */
[----:B------:R-:W-:Y:S01]  /*0f10*/  FFMA R12, R11, R13, R0 ;  /* 0x0000000d0b0c7223 */ /* 0x000fe20000000000 */
[----:B------:R-:W-:-:S03]  /*0f20*/  IADD3 R9, PT, PT, R9, R8, RZ ;  /* 0x0000000809097210 */ /* 0x000fc60007ffe0ff */
[----:B------:R-:W-:-:S05]  /*0f30*/  FFMA R0, R16, R12, R13 ;  /* 0x0000000c10007223 */ /* 0x000fca000000000d */
[----:B------:R-:W-:-:S04]  /*0f40*/  SHF.R.U32.HI R3, RZ, 0x17, R0 ;  /* 0x00000017ff037819 */ /* 0x000fc80000011600 */
[----:B------:R-:W-:-:S05]  /*0f50*/  LOP3.LUT R3, R3, 0xff, RZ, 0xc0, !PT ;  /* 0x000000ff03037812 */ /* 0x000fca00078ec0ff */
[----:B------:R-:W-:-:S04]  /*0f60*/  IMAD.IADD R11, R3, 0x1, R9 ;  /* 0x00000001030b7824 */ /* 0x000fc800078e0209 */
[----:B------:R-:W-:-:S05]  /*0f70*/  VIADD R3, R11, 0xffffffff ;  /* 0xffffffff0b037836 */ /* 0x000fca0000000000 */
[----:B------:R-:W-:-:S13]  /*0f80*/  ISETP.GE.U32.AND P0, PT, R3, 0xfe, PT ;  /* 0x000000fe0300780c */ /* 0x000fda0003f06070 */
[----:B------:R-:W-:Y:S05]  /*0f90*/  @!P0 BRA `(.L_x_25) ;  /* 0x0000000000808947 */ /* 0x000fea0003800000 */
[----:B------:R-:W-:-:S13]  /*0fa0*/  ISETP.GT.AND P0, PT, R11, 0xfe, PT ;  /* 0x000000fe0b00780c */ /* 0x000fda0003f04270 */
[----:B------:R-:W-:Y:S05]  /*0fb0*/  @P0 BRA `(.L_x_26) ;  /* 0x00000000006c0947 */ /* 0x000fea0003800000 */
[----:B------:R-:W-:-:S13]  /*0fc0*/  ISETP.GE.AND P0, PT, R11, 0x1, PT ;  /* 0x000000010b00780c */ /* 0x000fda0003f06270 */
[----:B------:R-:W-:Y:S05]  /*0fd0*/  @P0 BRA `(.L_x_27) ;  /* 0x0000000000740947 */ /* 0x000fea0003800000 */
[----:B------:R-:W-:Y:S02]  /*0fe0*/  ISETP.GE.AND P0, PT, R11, -0x18, PT ;  /* 0xffffffe80b00780c */ /* 0x000fe40003f06270 */
[----:B------:R-:W-:-:S11]  /*0ff0*/  LOP3.LUT R0, R0, 0x80000000, RZ, 0xc0, !PT ;  /* 0x8000000000007812 */ /* 0x000fd600078ec0ff */
[----:B------:R-:W-:Y:S05]  /*1000*/  @!P0 BRA `(.L_x_27) ;  /* 0x0000000000688947 */ /* 0x000fea0003800000 */
[CCC-:B------:R-:W-:Y:S01]  /*1010*/  FFMA.RZ R3, R16.reuse, R12.reuse, R13.reuse ;  /* 0x0000000c10037223 */ /* 0x1c0fe2000000c00d */
[C---:B------:R-:W-:Y:S01]  /*1020*/  IADD3 R10, PT, PT, R11.reuse, 0x20, RZ ;  /* 0x000000200b0a7810 */ /* 0x040fe20007ffe0ff */
[CCC-:B------:R-:W-:Y:S01]  /*1030*/  FFMA.RM R8, R16.reuse, R12.reuse, R13.reuse ;  /* 0x0000000c10087223 */ /* 0x1c0fe2000000400d */
[----:B------:R-:W-:Y:S02]  /*1040*/  ISETP.NE.AND P2, PT, R11, RZ, PT ;  /* 0x000000ff0b00720c */ /* 0x000fe40003f45270 */
[----:B------:R-:W-:Y:S01]  /*1050*/  LOP3.LUT R9, R3, 0x7fffff, RZ, 0xc0, !PT ;  /* 0x007fffff03097812 */ /* 0x000fe200078ec0ff */
[----:B------:R-:W-:Y:S01]  /*1060*/  FFMA.RP R3, R16, R12, R13 ;  /* 0x0000000c10037223 */ /* 0x000fe2000000800d */
[----:B------:R-:W-:Y:S01]  /*1070*/  ISETP.NE.AND P1, PT, R11, RZ, PT ;  /* 0x000000ff0b00720c */ /* 0x000fe20003f25270 */
[----:B------:R-:W-:Y:S01]  /*1080*/  IMAD.MOV R11, RZ, RZ, -R11 ;  /* 0x000000ffff0b7224 */ /* 0x000fe200078e0a0b */
[----:B------:R-:W-:Y:S02]  /*1090*/  LOP3.LUT R9, R9, 0x800000, RZ, 0xfc, !PT ;  /* 0x0080000009097812 */ /* 0x000fe400078efcff */
[----:B------:R-:W-:-:S02]  /*10a0*/  FSETP.NEU.FTZ.AND P0, PT, R3, R8, PT ;  /* 0x000000080300720b */ /* 0x000fc40003f1d000 */
[----:B------:R-:W-:Y:S02]  /*10b0*/  SHF.L.U32 R10, R9, R10, RZ ;  /* 0x0000000a090a7219 */ /* 0x000fe400000006ff */
[----:B------:R-:W-:Y:S02]  /*10c0*/  SEL R8, R11, RZ, P2 ;  /* 0x000000ff0b087207 */ /* 0x000fe40001000000 */
[----:B------:R-:W-:Y:S02]  /*10d0*/  ISETP.NE.AND P1, PT, R10, RZ, P1 ;  /* 0x000000ff0a00720c */ /* 0x000fe40000f25270 */
[----:B------:R-:W-:Y:S02]  /*10e0*/  SHF.R.U32.HI R8, RZ, R8, R9 ;  /* 0x00000008ff087219 */ /* 0x000fe40000011609 */
[----:B------:R-:W-:Y:S02]  /*10f0*/  PLOP3.LUT P0, PT, P0, P1, PT, 0xf8, 0x8f ;  /* 0x00000000008f781c */ /* 0x000fe40000703f70 */
[----:B------:R-:W-:-:S02]  /*1100*/  SHF.R.U32.HI R10, RZ, 0x1, R8 ;  /* 0x00000001ff0a7819 */ /* 0x000fc40000011608 */
[----:B------:R-:W-:-:S04]  /*1110*/  SEL R3, RZ, 0x1, !P0 ;  /* 0x00000001ff037807 */ /* 0x000fc80004000000 */
[----:B------:R-:W-:-:S04]  /*1120*/  LOP3.LUT R3, R3, 0x1, R10, 0xf8, !PT ;  /* 0x0000000103037812 */ /* 0x000fc800078ef80a */
[----:B------:R-:W-:-:S05]  /*1130*/  LOP3.LUT R3, R3, R8, RZ, 0xc0, !PT ;  /* 0x0000000803037212 */ /* 0x000fca00078ec0ff */
[----:B------:R-:W-:-:S05]  /*1140*/  IMAD.IADD R3, R10, 0x1, R3 ;  /* 0x000000010a037824 */ /* 0x000fca00078e0203 */
[----:B------:R-:W-:Y:S01]  /*1150*/  LOP3.LUT R0, R3, R0, RZ, 0xfc, !PT ;  /* 0x0000000003007212 */ /* 0x000fe200078efcff */
[----:B------:R-:W-:Y:S06]  /*1160*/  BRA `(.L_x_27) ;  /* 0x0000000000107947 */ /* 0x000fec0003800000 */
.L_x_26:
[----:B------:R-:W-:-:S04]  /*1170*/  LOP3.LUT R0, R0, 0x80000000, RZ, 0xc0, !PT ;  /* 0x8000000000007812 */ /* 0x000fc800078ec0ff */
[----:B------:R-:W-:Y:S01]  /*1180*/  LOP3.LUT R0, R0, 0x7f800000, RZ, 0xfc, !PT ;  /* 0x7f80000000007812 */ /* 0x000fe200078efcff */
[----:B------:R-:W-:Y:S06]  /*1190*/  BRA `(.L_x_27) ;  /* 0x0000000000047947 */ /* 0x000fec0003800000 */
.L_x_25:
[----:B------:R-:W-:-:S07]  /*11a0*/  LEA R0, R9, R0, 0x17 ;  /* 0x0000000009007211 */ /* 0x000fce00078eb8ff */
.L_x_27:
[----:B------:R-:W-:Y:S05]  /*11b0*/  BSYNC.RECONVERGENT B2 ;  /* 0x0000000000027941 */ /* 0x000fea0003800200 */
.L_x_24:
[----:B------:R-:W-:Y:S05]  /*11c0*/  BRA `(.L_x_28) ;  /* 0x0000000000207947 */ /* 0x000fea0003800000 */
.L_x_23:
[----:B------:R-:W-:-:S04]  /*11d0*/  LOP3.LUT R0, R3, 0x80000000, R0, 0x48, !PT ;  /* 0x8000000003007812 */ /* 0x000fc800078e4800 */
[----:B------:R-:W-:Y:S01]  /*11e0*/  LOP3.LUT R0, R0, 0x7f800000, RZ, 0xfc, !PT ;  /* 0x7f80000000007812 */ /* 0x000fe200078efcff */
[----:B------:R-:W-:Y:S06]  /*11f0*/  BRA `(.L_x_28) ;  /* 0x0000000000147947 */ /* 0x000fec0003800000 */
.L_x_22:
[----:B------:R-:W-:Y:S01]  /*1200*/  LOP3.LUT R0, R3, 0x80000000, R0, 0x48, !PT ;  /* 0x8000000003007812 */ /* 0x000fe200078e4800 */
[----:B------:R-:W-:Y:S06]  /*1210*/  BRA `(.L_x_28) ;  /* 0x00000000000c7947 */ /* 0x000fec0003800000 */
.L_x_21:
[----:B------:R-:W0:Y:S01]  /*1220*/  MUFU.RSQ R0, -QNAN ;  /* 0xffc0000000007908 */ /* 0x000e220000001400 */
[----:B------:R-:W-:Y:S05]  /*1230*/  BRA `(.L_x_28) ;  /* 0x0000000000047947 */ /* 0x000fea0003800000 */
.L_x_20:
[----:B------:R-:W-:-:S07]  /*1240*/  FADD.FTZ R0, R0, R3 ;  /* 0x0000000300007221 */ /* 0x000fce0000010000 */
.L_x_28:
[----:B------:R-:W-:Y:S05]  /*1250*/  BSYNC.RECONVERGENT B1 ;  /* 0x0000000000017941 */ /* 0x000fea0003800200 */
.L_x_18:
[----:B------:R-:W-:-:S04]  /*1260*/  IMAD.MOV.U32 R3, RZ, RZ, 0x0 ;  /* 0x00000000ff037424 */ /* 0x000fc800078e00ff */
[----:B0-----:R-:W-:Y:S05]  /*1270*/  RET.REL.NODEC R2 `(_Z24output_layer_grad_kernelPfS_Pii) ;  /* 0xffffffec02607950 */ /* 0x001fea0003c3ffff */
.L_x_29:
        /* <DEDUP_REMOVED lines=16> */
.L_x_98:


//--------------------- .text._Z22clear_gradients_kernelPfi --------------------------
	.section	.text._Z22clear_gradients_kernelPfi,"ax",@progbits
	.align	128
        .global         _Z22clear_gradients_kernelPfi
        .type           _Z22clear_gradients_kernelPfi,@function
        .size           _Z22clear_gradients_kernelPfi,(.L_x_104 - _Z22clear_gradients_kernelPfi)
        .other          _Z22clear_gradients_kernelPfi,@"STO_CUDA_ENTRY STV_DEFAULT"
_Z22clear_gradients_kernelPfi:
.text._Z22clear_gradients_kernelPfi:
        /* <DEDUP_REMOVED lines=10> */
[----:B0-----:R-:W-:-:S05]  /*00a0*/  IMAD.WIDE R2, R5, 0x4, R2 ;  /* 0x0000000405027825 */ /* 0x001fca00078e0202 */
[----:B-1----:R-:W-:Y:S01]  /*00b0*/  STG.E desc[UR4][R2.64], RZ ;  /* 0x000000ff02007986 */ /* 0x002fe2000c101904 */
[----:B------:R-:W-:Y:S05]  /*00c0*/  EXIT ;  /* 0x000000000000794d */ /* 0x000fea0003800000 */
.L_x_30:
        /* <DEDUP_REMOVED lines=11> */
.L_x_104:


//--------------------- .text._Z25softmax_activation_kernelPfii --------------------------
	.section	.text._Z25softmax_activation_kernelPfii,"ax",@progbits
	.align	128
        .global         _Z25softmax_activation_kernelPfii
        .type           _Z25softmax_activation_kernelPfii,@function
        .size           _Z25softmax_activation_kernelPfii,(.L_x_99 - _Z25softmax_activation_kernelPfii)
        .other          _Z25softmax_activation_kernelPfii,@"STO_CUDA_ENTRY STV_DEFAULT"
_Z25softmax_activation_kernelPfii:
.text._Z25softmax_activation_kernelPfii:
[----:B------:R-:W-:Y:S08]  /*0000*/  LDC R1, c[0x0][0x37c] ;  /* 0x0000df00ff017b82 */ /* 0x000ff00000000800 */
[----:B------:R-:W0:Y:S08]  /*0010*/  S2UR UR4, SR_CTAID.X ;  /* 0x00000000000479c3 */ /* 0x000e300000002500 */
[----:B------:R-:W0:Y:S02]  /*0020*/  LDC R0, c[0x0][0x388] ;  /* 0x0000e200ff007b82 */ /* 0x000e240000000800 */
[----:B0-----:R-:W-:-:S13]  /*0030*/  ISETP.LE.AND P0, PT, R0, UR4, PT ;  /* 0x0000000400007c0c */ /* 0x001fda000bf03270 */
[----:B------:R-:W-:Y:S05]  /*0040*/  @P0 EXIT ;  /* 0x000000000000094d */ /* 0x000fea0003800000 */
[----:B------:R-:W0:Y:S01]  /*0050*/  LDC R8, c[0x0][0x38c] ;  /* 0x0000e300ff087b82 */ /* 0x000e220000000800 */
[----:B------:R-:W1:Y:S07]  /*0060*/  LDCU.64 UR6, c[0x0][0x358] ;  /* 0x00006b00ff0677ac */ /* 0x000e6e0008000a00 */
[----:B------:R-:W2:Y:S01]  /*0070*/  LDC.64 R6, c[0x0][0x380] ;  /* 0x0000e000ff067b82 */ /* 0x000ea20000000a00 */
[----:B0-----:R-:W-:-:S04]  /*0080*/  IMAD R4, R8, UR4, RZ ;  /* 0x0000000408047c24 */ /* 0x001fc8000f8e02ff */
[----:B------:R-:W-:-:S03]  /*0090*/  IMAD.WIDE R4, R4, 0x4, RZ ;  /* 0x0000000404047825 */ /* 0x000fc600078e02ff */
[----:B--2---:R-:W-:-:S04]  /*00a0*/  IADD3 R6, P0, PT, R4, R6, RZ ;  /* 0x0000000604067210 */ /* 0x004fc80007f1e0ff */
[----:B------:R-:W-:-:S05]  /*00b0*/  IADD3.X R7, PT, PT, R5, R7, RZ, P0, !PT ;  /* 0x0000000705077210 */ /* 0x000fca00007fe4ff */
[----:B-1----:R0:W5:Y:S01]  /*00c0*/  LDG.E R0, desc[UR6][R6.64] ;  /* 0x0000000606007981 */ /* 0x002162000c1e1900 */
[----:B------:R-:W-:-:S13]  /*00d0*/  ISETP.GE.AND P0, PT, R8, 0x2, PT ;  /* 0x000000020800780c */ /* 0x000fda0003f06270 */
[----:B0-----:R-:W-:Y:S05]  /*00e0*/  @!P0 BRA `(.L_x_31) ;  /* 0x00000004006c8947 */ /* 0x001fea0003800000 */
[C---:B------:R-:W-:Y:S01]  /*00f0*/  IADD3 R2, PT, PT, R8.reuse, -0x2, RZ ;  /* 0xfffffffe08027810 */ /* 0x040fe20007ffe0ff */
[----:B------:R-:W-:Y:S01]  /*0100*/  HFMA2 R9, -RZ, RZ, 0, 5.9604644775390625e-08 ;  /* 0x00000001ff097431 */ /* 0x000fe200000001ff */
[----:B------:R-:W-:Y:S02]  /*0110*/  IADD3 R8, PT, PT, R8, -0x1, RZ ;  /* 0xffffffff08087810 */ /* 0x000fe40007ffe0ff */
[----:B------:R-:W-:Y:S02]  /*0120*/  ISETP.GE.U32.AND P0, PT, R2, 0xf, PT ;  /* 0x0000000f0200780c */ /* 0x000fe40003f06070 */
[----:B------:R-:W-:-:S11]  /*0130*/  LOP3.LUT R20, R8, 0xf, RZ, 0xc0, !PT ;  /* 0x0000000f08147812 */ /* 0x000fd600078ec0ff */
[----:B------:R-:W-:Y:S05]  /*0140*/  @!P0 BRA `(.L_x_32) ;  /* 0x0000000000988947 */ /* 0x000fea0003800000 */
[----:B------:R-:W-:Y:S02]  /*0150*/  IADD3 R12, P0, PT, R6, 0x20, RZ ;  /* 0x00000020060c7810 */ /* 0x000fe40007f1e0ff */
[----:B------:R-:W-:Y:S02]  /*0160*/  LOP3.LUT R11, R8, 0xfffffff0, RZ, 0xc0, !PT ;  /* 0xfffffff0080b7812 */ /* 0x000fe400078ec0ff */
[----:B------:R-:W-:Y:S02]  /*0170*/  MOV R9, RZ ;  /* 0x000000ff00097202 */ /* 0x000fe40000000f00 */
[----:B------:R-:W-:Y:S02]  /*0180*/  IADD3 R11, PT, PT, -R11, RZ, RZ ;  /* 0x000000ff0b0b7210 */ /* 0x000fe40007ffe1ff */
[----:B------:R-:W-:-:S07]  /*0190*/  IADD3.X R13, PT, PT, RZ, R7, RZ, P0, !PT ;  /* 0x00000007ff0d7210 */ /* 0x000fce00007fe4ff */
.L_x_33:
[----:B------:R-:W-:Y:S02]  /*01a0*/  MOV R2, R12 ;  /* 0x0000000c00027202 */ /* 0x000fe40000000f00 */
[----:B------:R-:W-:-:S05]  /*01b0*/  MOV R3, R13 ;  /* 0x0000000d00037202 */ /* 0x000fca0000000f00 */
[----:B------:R-:W2:Y:S04]  /*01c0*/  LDG.E R19, desc[UR6][R2.64+-0x1c] ;  /* 0xffffe40602137981 */ /* 0x000ea8000c1e1900 */
[----:B------:R-:W2:Y:S04]  /*01d0*/  LDG.E R16, desc[UR6][R2.64+-0x18] ;  /* 0xffffe80602107981 */ /* 0x000ea8000c1e1900 */
[----:B------:R-:W3:Y:S04]  /*01e0*/  LDG.E R21, desc[UR6][R2.64+-0x14] ;  /* 0xffffec0602157981 */ /* 0x000ee8000c1e1900 */
[----:B------:R-:W3:Y:S04]  /*01f0*/  LDG.E R18, desc[UR6][R2.64+-0x10] ;  /* 0xfffff00602127981 */ /* 0x000ee8000c1e1900 */
[----:B------:R-:W4:Y:S04]  /*0200*/  LDG.E R23, desc[UR6][R2.64+-0xc] ;  /* 0xfffff40602177981 */ /* 0x000f28000c1e1900 */
[----:B------:R-:W4:Y:S04]  /*0210*/  LDG.E R22, desc[UR6][R2.64+-0x8] ;  /* 0xfffff80602167981 */ /* 0x000f28000c1e1900 */
[----:B------:R-:W4:Y:S04]  /*0220*/  LDG.E R14, desc[UR6][R2.64+-0x4] ;  /* 0xfffffc06020e7981 */ /* 0x000f28000c1e1900 */
[----:B------:R-:W4:Y:S04]  /*0230*/  LDG.E R17, desc[UR6][R2.64] ;  /* 0x0000000602117981 */ /* 0x000f28000c1e1900 */
[----:B------:R-:W4:Y:S04]  /*0240*/  LDG.E R15, desc[UR6][R2.64+0x4] ;  /* 0x00000406020f7981 */ /* 0x000f28000c1e1900 */
[----:B------:R-:W4:Y:S04]  /*0250*/  LDG.E R12, desc[UR6][R2.64+0x8] ;  /* 0x00000806020c7981 */ /* 0x000f28000c1e1900 */
[----:B------:R-:W4:Y:S04]  /*0260*/  LDG.E R13, desc[UR6][R2.64+0xc] ;  /* 0x00000c06020d7981 */ /* 0x000f28000c1e1900 */
[----:B------:R-:W4:Y:S01]  /*0270*/  LDG.E R10, desc[UR6][R2.64+0x10] ;  /* 0x00001006020a7981 */ /* 0x000f22000c1e1900 */
[----:B--2--5:R-:W-:-:S03]  /*0280*/  FMNMX3 R16, R0, R19, R16, !PT ;  /* 0x0000001300107276 */ /* 0x024fc60007800010 */
[----:B------:R-:W2:Y:S04]  /*0290*/  LDG.E R19, desc[UR6][R2.64+0x14] ;  /* 0x0000140602137981 */ /* 0x000ea8000c1e1900 */
[----:B------:R-:W2:Y:S01]  /*02a0*/  LDG.E R0, desc[UR6][R2.64+0x18] ;  /* 0x0000180602007981 */ /* 0x000ea2000c1e1900 */
[----:B---3--:R-:W-:-:S03]  /*02b0*/  FMNMX3 R18, R16, R21, R18, !PT ;  /* 0x0000001510127276 */ /* 0x008fc60007800012 */
[----:B------:R-:W3:Y:S04]  /*02c0*/  LDG.E R16, desc[UR6][R2.64+0x1c] ;  /* 0x00001c0602107981 */ /* 0x000ee8000c1e1900 */
[----:B------:R-:W3:Y:S01]  /*02d0*/  LDG.E R21, desc[UR6][R2.64+0x20] ;  /* 0x0000200602157981 */ /* 0x000ee2000c1e1900 */
[----:B------:R-:W-:Y:S02]  /*02e0*/  IADD3 R11, PT, PT, R11, 0x10, RZ ;  /* 0x000000100b0b7810 */ /* 0x000fe40007ffe0ff */
[----:B----4-:R-:W-:Y:S02]  /*02f0*/  FMNMX3 R18, R18, R23, R22, !PT ;  /* 0x0000001712127276 */ /* 0x010fe40007800016 */
[----:B------:R-:W-:Y:S02]  /*0300*/  ISETP.NE.AND P0, PT, R11, RZ, PT ;  /* 0x000000ff0b00720c */ /* 0x000fe40003f05270 */
[----:B------:R-:W-:-:S02]  /*0310*/  IADD3 R9, PT, PT, R9, 0x10, RZ ;  /* 0x0000001009097810 */ /* 0x000fc40007ffe0ff */
[----:B------:R-:W-:-:S04]  /*0320*/  FMNMX3 R14, R18, R14, R17, !PT ;  /* 0x0000000e120e7276 */ /* 0x000fc80007800011 */
[----:B------:R-:W-:-:S04]  /*0330*/  FMNMX3 R12, R14, R15, R12, !PT ;  /* 0x0000000f0e0c7276 */ /* 0x000fc8000780000c */
[----:B------:R-:W-:Y:S02]  /*0340*/  FMNMX3 R10, R12, R13, R10, !PT ;  /* 0x0000000d0c0a7276 */ /* 0x000fe4000780000a */
[----:B------:R-:W-:-:S04]  /*0350*/  IADD3 R12, P1, PT, R2, 0x40, RZ ;  /* 0x00000040020c7810 */ /* 0x000fc80007f3e0ff */
[----:B------:R-:W-:Y:S02]  /*0360*/  IADD3.X R13, PT, PT, RZ, R3, RZ, P1, !PT ;  /* 0x00000003ff0d7210 */ /* 0x000fe40000ffe4ff */
[----:B--2---:R-:W-:-:S04]  /*0370*/  FMNMX3 R0, R10, R19, R0, !PT ;  /* 0x000000130a007276 */ /* 0x004fc80007800000 */
[----:B---3--:R-:W-:Y:S01]  /*0380*/  FMNMX3 R0, R0, R16, R21, !PT ;  /* 0x0000001000007276 */ /* 0x008fe20007800015 */
[----:B------:R-:W-:Y:S06]  /*0390*/  @P0 BRA `(.L_x_33) ;  /* 0xfffffffc00800947 */ /* 0x000fec000383ffff */
[----:B------:R-:W-:-:S07]  /*03a0*/  IADD3 R9, PT, PT, R9, 0x1, RZ ;  /* 0x0000000109097810 */ /* 0x000fce0007ffe0ff */
.L_x_32:
[----:B------:R-:W-:-:S13]  /*03b0*/  ISETP.NE.AND P0, PT, R20, RZ, PT ;  /* 0x000000ff1400720c */ /* 0x000fda0003f05270 */
[----:B------:R-:W-:Y:S05]  /*03c0*/  @!P0 BRA `(.L_x_31) ;  /* 0x0000000000b48947 */ /* 0x000fea0003800000 */
[----:B------:R-:W-:Y:S02]  /*03d0*/  ISETP.GE.U32.AND P0, PT, R20, 0x8, PT ;  /* 0x000000081400780c */ /* 0x000fe40003f06070 */
[----:B------:R-:W-:-:S04]  /*03e0*/  LOP3.LUT R18, R8, 0x7, RZ, 0xc0, !PT ;  /* 0x0000000708127812 */ /* 0x000fc800078ec0ff */
[----:B------:R-:W-:-:S07]  /*03f0*/  ISETP.NE.AND P1, PT, R18, RZ, PT ;  /* 0x000000ff1200720c */ /* 0x000fce0003f25270 */
[----:B------:R-:W-:Y:S06]  /*0400*/  @!P0 BRA `(.L_x_34) ;  /* 0x0000000000388947 */ /* 0x000fec0003800000 */
[----:B------:R-:W-:-:S05]  /*0410*/  IMAD.WIDE.U32 R2, R9, 0x4, R6 ;  /* 0x0000000409027825 */ /* 0x000fca00078e0006 */
[----:B------:R-:W2:Y:S04]  /*0420*/  LDG.E R11, desc[UR6][R2.64] ;  /* 0x00000006020b7981 */ /* 0x000ea8000c1e1900 */
[----:B------:R-:W2:Y:S04]  /*0430*/  LDG.E R10, desc[UR6][R2.64+0x4] ;  /* 0x00000406020a7981 */ /* 0x000ea8000c1e1900 */
[----:B------:R-:W3:Y:S04]  /*0440*/  LDG.E R13, desc[UR6][R2.64+0x8] ;  /* 0x00000806020d7981 */ /* 0x000ee8000c1e1900 */
[----:B------:R-:W3:Y:S04]  /*0450*/  LDG.E R12, desc[UR6][R2.64+0xc] ;  /* 0x00000c06020c7981 */ /* 0x000ee8000c1e1900 */
[----:B------:R-:W4:Y:S04]  /*0460*/  LDG.E R15, desc[UR6][R2.64+0x10] ;  /* 0x00001006020f7981 */ /* 0x000f28000c1e1900 */
[----:B------:R-:W4:Y:S04]  /*0470*/  LDG.E R14, desc[UR6][R2.64+0x14] ;  /* 0x00001406020e7981 */ /* 0x000f28000c1e1900 */
[----:B------:R-:W4:Y:S04]  /*0480*/  LDG.E R17, desc[UR6][R2.64+0x18] ;  /* 0x0000180602117981 */ /* 0x000f28000c1e1900 */
[----:B------:R-:W4:Y:S01]  /*0490*/  LDG.E R16, desc[UR6][R2.64+0x1c] ;  /* 0x00001c0602107981 */ /* 0x000f22000c1e1900 */
[----:B------:R-:W-:-:S02]  /*04a0*/  IADD3 R9, PT, PT, R9, 0x8, RZ ;  /* 0x0000000809097810 */ /* 0x000fc40007ffe0ff */
[----:B--2--5:R-:W-:-:S04]  /*04b0*/  FMNMX3 R10, R0, R11, R10, !PT ;  /* 0x0000000b000a7276 */ /* 0x024fc8000780000a */
[----:B---3--:R-:W-:-:S04]  /*04c0*/  FMNMX3 R10, R10, R13, R12, !PT ;  /* 0x0000000d0a0a7276 */ /* 0x008fc8000780000c */
[----:B----4-:R-:W-:-:S04]  /*04d0*/  FMNMX3 R10, R10, R15, R14, !PT ;  /* 0x0000000f0a0a7276 */ /* 0x010fc8000780000e */
[----:B------:R-:W-:-:S07]  /*04e0*/  FMNMX3 R0, R10, R17, R16, !PT ;  /* 0x000000110a007276 */ /* 0x000fce0007800010 */
.L_x_34:
        /* <DEDUP_REMOVED lines=9> */
[----:B------:R-:W3:Y:S01]  /*0580*/  LDG.E R12, desc[UR6][R2.64+0xc] ;  /* 0x00000c06020c7981 */ /* 0x000ee2000c1e1900 */
[----:B------:R-:W-:-:S02]  /*0590*/  IADD3 R9, PT, PT, R9, 0x4, RZ ;  /* 0x0000000409097810 */ /* 0x000fc40007ffe0ff */
[----:B--2--5:R-:W-:-:S04]  /*05a0*/  FMNMX3 R0, R0, R11, R10, !PT ;  /* 0x0000000b00007276 */ /* 0x024fc8000780000a */
[----:B---3--:R-:W-:-:S07]  /*05b0*/  FMNMX3 R0, R0, R13, R12, !PT ;  /* 0x0000000d00007276 */ /* 0x008fce000780000c */
.L_x_35:
[----:B------:R-:W-:Y:S05]  /*05c0*/  @!P1 BRA `(.L_x_31) ;  /* 0x0000000000349947 */ /* 0x000fea0003800000 */
[----:B------:R-:W0:Y:S01]  /*05d0*/  LDCU.64 UR4, c[0x0][0x380] ;  /* 0x00007000ff0477ac */ /* 0x000e220008000a00 */
[----:B------:R-:W-:Y:S01]  /*05e0*/  IMAD.WIDE.U32 R2, R9, 0x4, R4 ;  /* 0x0000000409027825 */ /* 0x000fe200078e0004 */
[----:B------:R-:W-:Y:S02]  /*05f0*/  IADD3 R8, PT, PT, -R8, RZ, RZ ;  /* 0x000000ff08087210 */ /* 0x000fe40007ffe1ff */
[----:B0-----:R-:W-:-:S04]  /*0600*/  IADD3 R2, P0, PT, R2, UR4, RZ ;  /* 0x0000000402027c10 */ /* 0x001fc8000ff1e0ff */
[----:B------:R-:W-:-:S09]  /*0610*/  IADD3.X R9, PT, PT, R3, UR5, RZ, P0, !PT ;  /* 0x0000000503097c10 */ /* 0x000fd200087fe4ff */
.L_x_36:
[----:B------:R-:W-:-:S06]  /*0620*/  MOV R3, R9 ;  /* 0x0000000900037202 */ /* 0x000fcc0000000f00 */
[----:B------:R0:W2:Y:S01]  /*0630*/  LDG.E R3, desc[UR6][R2.64] ;  /* 0x0000000602037981 */ /* 0x0000a2000c1e1900 */
[----:B------:R-:W-:-:S04]  /*0640*/  IADD3 R8, PT, PT, R8, 0x1, RZ ;  /* 0x0000000108087810 */ /* 0x000fc80007ffe0ff */
[----:B------:R-:W-:Y:S02]  /*0650*/  ISETP.NE.AND P0, PT, R8, RZ, PT ;  /* 0x000000ff0800720c */ /* 0x000fe40003f05270 */
[----:B0-----:R-:W-:-:S04]  /*0660*/  IADD3 R2, P1, PT, R2, 0x4, RZ ;  /* 0x0000000402027810 */ /* 0x001fc80007f3e0ff */
[----:B------:R-:W-:Y:S02]  /*0670*/  IADD3.X R9, PT, PT, RZ, R9, RZ, P1, !PT ;  /* 0x00000009ff097210 */ /* 0x000fe40000ffe4ff */
[----:B--2--5:R-:W-:-:S05]  /*0680*/  FMNMX R0, R3, R0, !PT ;  /* 0x0000000003007209 */ /* 0x024fca0007800000 */
[----:B------:R-:W-:Y:S05]  /*0690*/  @P0 BRA `(.L_x_36) ;  /* 0xfffffffc00e00947 */ /* 0x000fea000383ffff */
.L_x_31:
[----:B------:R-:W0:Y:S01]  /*06a0*/  LDC R2, c[0x0][0x38c] ;  /* 0x0000e300ff027b82 */ /* 0x000e220000000800 */
[----:B------:R-:W-:Y:S01]  /*06b0*/  HFMA2 R3, -RZ, RZ, 0, 0 ;  /* 0x00000000ff037431 */ /* 0x000fe200000001ff */
[----:B0-----:R-:W-:-:S13]  /*06c0*/  ISETP.GE.AND P0, PT, R2, 0x1, PT ;  /* 0x000000010200780c */ /* 0x001fda0003f06270 */
[----:B------:R-:W-:Y:S05]  /*06d0*/  @!P0 BRA `(.L_x_37) ;  /* 0x0000000c007c8947 */ /* 0x000fea0003800000 */
[C---:B------:R-:W-:Y:S02]  /*06e0*/  ISETP.GE.U32.AND P1, PT, R2.reuse, 0x8, PT ;  /* 0x000000080200780c */ /* 0x040fe40003f26070 */
[----:B------:R-:W-:Y:S02]  /*06f0*/  LOP3.LUT R22, R2, 0x7, RZ, 0xc0, !PT ;  /* 0x0000000702167812 */ /* 0x000fe400078ec0ff */
[----:B------:R-:W-:Y:S02]  /*0700*/  MOV R3, RZ ;  /* 0x000000ff00037202 */ /* 0x000fe40000000f00 */
[----:B------:R-:W-:Y:S02]  /*0710*/  ISETP.NE.AND P0, PT, R22, RZ, PT ;  /* 0x000000ff1600720c */ /* 0x000fe40003f05270 */
[----:B------:R-:W-:-:S05]  /*0720*/  MOV R11, RZ ;  /* 0x000000ff000b7202 */ /* 0x000fca0000000f00 */
[----:B------:R-:W-:Y:S06]  /*0730*/  @!P1 BRA `(.L_x_38) ;  /* 0x0000000400b89947 */ /* 0x000fec0003800000 */
[----:B------:R-:W-:Y:S02]  /*0740*/  IADD3 R12, P1, PT, R6, 0x10, RZ ;  /* 0x00000010060c7810 */ /* 0x000fe40007f3e0ff */
[----:B------:R-:W-:Y:S02]  /*0750*/  LOP3.LUT R11, R2, 0x7ffffff8, RZ, 0xc0, !PT ;  /* 0x7ffffff8020b7812 */ /* 0x000fe400078ec0ff */
[----:B------:R-:W-:Y:S02]  /*0760*/  MOV R3, RZ ;  /* 0x000000ff00037202 */ /* 0x000fe40000000f00 */
[----:B------:R-:W-:Y:S02]  /*0770*/  IADD3.X R13, PT, PT, RZ, R7, RZ, P1, !PT ;  /* 0x00000007ff0d7210 */ /* 0x000fe40000ffe4ff */
[----:B------:R-:W-:-:S07]  /*0780*/  IADD3 R10, PT, PT, -R11, RZ, RZ ;  /* 0x000000ff0b0a7210 */ /* 0x000fce0007ffe1ff */
.L_x_39:
[----:B------:R-:W-:Y:S02]  /*0790*/  MOV R8, R12 ;  /* 0x0000000c00087202 */ /* 0x000fe40000000f00 */
[----:B------:R-:W-:-:S05]  /*07a0*/  MOV R9, R13 ;  /* 0x0000000d00097202 */ /* 0x000fca0000000f00 */
[----:B------:R-:W2:Y:S04]  /*07b0*/  LDG.E R13, desc[UR6][R8.64+-0x10] ;  /* 0xfffff006080d7981 */ /* 0x000ea8000c1e1900 */
[----:B------:R-:W3:Y:S04]  /*07c0*/  LDG.E R23, desc[UR6][R8.64+-0xc] ;  /* 0xfffff40608177981 */ /* 0x000ee8000c1e1900 */
[----:B------:R-:W4:Y:S01]  /*07d0*/  LDG.E R27, desc[UR6][R8.64+-0x8] ;  /* 0xfffff806081b7981 */ /* 0x000f22000c1e1900 */
[----:B------:R-:W-:-:S03]  /*07e0*/  HFMA2 R2, -RZ, RZ, 0.96630859375, -0.0022525787353515625 ;  /* 0x3bbb989dff027431 */ /* 0x000fc600000001ff */
[----:B------:R-:W4:Y:S01]  /*07f0*/  LDG.E R21, desc[UR6][R8.64+-0x4] ;  /* 0xfffffc0608157981 */ /* 0x000f22000c1e1900 */
[----:B------:R-:W-:-:S03]  /*0800*/  MOV R12, 0x437c0000 ;  /* 0x437c0000000c7802 */ /* 0x000fc60000000f00 */
[----:B------:R-:W4:Y:S04]  /*0810*/  LDG.E R19, desc[UR6][R8.64] ;  /* 0x0000000608137981 */ /* 0x000f28000c1e1900 */
[----:B------:R-:W4:Y:S01]  /*0820*/  LDG.E R17, desc[UR6][R8.64+0x4] ;  /* 0x0000040608117981 */ /* 0x000f22000c1e1900 */
[----:B--2--5:R-:W-:-:S04]  /*0830*/  FADD R25, R13, -R0 ;  /* 0x800000000d197221 */ /* 0x024fc80000000000 */
[----:B------:R-:W-:Y:S01]  /*0840*/  FFMA.SAT R15, R25, R2, 0.5 ;  /* 0x3f000000190f7423 */ /* 0x000fe20000002002 */
[----:B---3--:R-:W-:-:S03]  /*0850*/  FADD R13, R23, -R0 ;  /* 0x80000000170d7221 */ /* 0x008fc60000000000 */
[----:B------:R-:W-:Y:S01]  /*0860*/  FFMA.RM R18, R15, R12, 12582913 ;  /* 0x4b4000010f127423 */ /* 0x000fe2000000400c */
[----:B------:R-:W-:-:S03]  /*0870*/  FFMA.SAT R15, R13, R2, 0.5 ;  /* 0x3f0000000d0f7423 */ /* 0x000fc60000002002 */
[----:B------:R-:W-:Y:S01]  /*0880*/  FADD R16, R18, -12583039 ;  /* 0xcb40007f12107421 */ /* 0x000fe20000000000 */
[----:B------:R-:W-:Y:S02]  /*0890*/  FFMA.RM R14, R15, R12, 12582913 ;  /* 0x4b4000010f0e7423 */ /* 0x000fe4000000400c */
[----:B------:R-:W2:Y:S01]  /*08a0*/  LDG.E R15, desc[UR6][R8.64+0x8] ;  /* 0x00000806080f7981 */ /* 0x000ea2000c1e1900 */
[----:B------:R-:W-:-:S04]  /*08b0*/  FFMA R16, R25, 1.4426950216293334961, -R16 ;  /* 0x3fb8aa3b19107823 */ /* 0x000fc80000000810 */
[----:B------:R-:W-:Y:S01]  /*08c0*/  FFMA R20, R25, 1.925963033500011079e-08, R16 ;  /* 0x32a5706019147823 */ /* 0x000fe20000000010 */
[----:B------:R-:W-:-:S04]  /*08d0*/  FADD R16, R14, -12583039 ;  /* 0xcb40007f0e107421 */ /* 0x000fc80000000000 */
[----:B------:R-:W-:-:S04]  /*08e0*/  FFMA R24, R13, 1.4426950216293334961, -R16 ;  /* 0x3fb8aa3b0d187823 */ /* 0x000fc80000000810 */
[----:B------:R-:W-:Y:S02]  /*08f0*/  FFMA R24, R13, 1.925963033500011079e-08, R24 ;  /* 0x32a570600d187823 */ /* 0x000fe40000000018 */
[----:B------:R-:W3:Y:S01]  /*0900*/  LDG.E R13, desc[UR6][R8.64+0xc] ;  /* 0x00000c06080d7981 */ /* 0x000ee2000c1e1900 */
[----:B----4-:R-:W-:-:S04]  /*0910*/  FADD R23, R27, -R0 ;  /* 0x800000001b177221 */ /* 0x010fc80000000000 */
[----:B------:R-:W-:-:S04]  /*0920*/  FFMA.SAT R25, R23, R2, 0.5 ;  /* 0x3f00000017197423 */ /* 0x000fc80000002002 */
[----:B------:R-:W-:Y:S02]  /*0930*/  FFMA.RM R16, R25, R12, 12582913 ;  /* 0x4b40000119107423 */ /* 0x000fe4000000400c */
[----:B------:R-:W0:Y:S02]  /*0940*/  MUFU.EX2 R25, R20 ;  /* 0x0000001400197308 */ /* 0x000e240000000800 */
[----:B------:R-:W-:-:S04]  /*0950*/  FADD R26, R16, -12583039 ;  /* 0xcb40007f101a7421 */ /* 0x000fc80000000000 */
[----:B------:R-:W-:Y:S01]  /*0960*/  FFMA R26, R23, 1.4426950216293334961, -R26 ;  /* 0x3fb8aa3b171a7823 */ /* 0x000fe2000000081a */
[----:B------:R-:W-:-:S03]  /*0970*/  SHF.L.U32 R18, R18, 0x17, RZ ;  /* 0x0000001712127819 */ /* 0x000fc600000006ff */
[----:B------:R-:W-:Y:S02]  /*0980*/  FFMA R26, R23, 1.925963033500011079e-08, R26 ;  /* 0x32a57060171a7823 */ /* 0x000fe4000000001a */
[----:B------:R-:W1:Y:S01]  /*0990*/  MUFU.EX2 R23, R24 ;  /* 0x0000001800177308 */ /* 0x000e620000000800 */
[----:B0-----:R-:W-:-:S07]  /*09a0*/  FMUL R25, R18, R25 ;  /* 0x0000001912197220 */ /* 0x001fce0000400000 */
[----:B------:R-:W0:Y:S01]  /*09b0*/  MUFU.EX2 R18, R26 ;  /* 0x0000001a00127308 */ /* 0x000e220000000800 */
[----:B------:R-:W-:Y:S01]  /*09c0*/  SHF.L.U32 R14, R14, 0x17, RZ ;  /* 0x000000170e0e7819 */ /* 0x000fe200000006ff */
[----:B------:R-:W-:Y:S01]  /*09d0*/  FADD R21, R21, -R0 ;  /* 0x8000000015157221 */ /* 0x000fe20000000000 */
[----:B------:R-:W-:-:S03]  /*09e0*/  SHF.L.U32 R27, R16, 0x17, RZ ;  /* 0x00000017101b7819 */ /* 0x000fc600000006ff */
[----:B-1----:R-:W-:Y:S01]  /*09f0*/  FMUL R14, R14, R23 ;  /* 0x000000170e0e7220 */ /* 0x002fe20000400000 */
[----:B------:R-:W-:-:S04]  /*0a00*/  FFMA.SAT R23, R21, R2, 0.5 ;  /* 0x3f00000015177423 */ /* 0x000fc80000002002 */
[----:B------:R-:W-:Y:S01]  /*0a10*/  FFMA.RM R16, R23, R12, 12582913 ;  /* 0x4b40000117107423 */ /* 0x000fe2000000400c */
[----:B------:R-:W-:Y:S01]  /*0a20*/  FADD R23, R19, -R0 ;  /* 0x8000000013177221 */ /* 0x000fe20000000000 */
[----:B0-----:R-:W-:Y:S02]  /*0a30*/  FMUL R19, R27, R18 ;  /* 0x000000121b137220 */ /* 0x001fe40000400000 */
[----:B------:R-:W-:Y:S01]  /*0a40*/  FADD R18, R16, -12583039 ;  /* 0xcb40007f10127421 */ /* 0x000fe20000000000 */
[----:B------:R-:W-:Y:S01]  /*0a50*/  FFMA.SAT R27, R23, R2, 0.5 ;  /* 0x3f000000171b7423 */ /* 0x000fe20000002002 */
[----:B------:R0:W-:Y:S01]  /*0a60*/  STG.E desc[UR6][R8.64+-0x10], R25 ;  /* 0xfffff01908007986 */ /* 0x0001e2000c101906 */
[----:B------:R-:W-:Y:S01]  /*0a70*/  FADD R3, R25, R3 ;  /* 0x0000000319037221 */ /* 0x000fe20000000000 */
[----:B------:R-:W-:Y:S01]  /*0a80*/  FFMA R20, R21, 1.4426950216293334961, -R18 ;  /* 0x3fb8aa3b15147823 */ /* 0x000fe20000000812 */
[----:B------:R-:W-:-:S04]  /*0a90*/  FFMA.RM R18, R27, R12, 12582913 ;  /* 0x4b4000011b127423 */ /* 0x000fc8000000400c */
[----:B------:R-:W-:Y:S01]  /*0aa0*/  FADD R24, R18, -12583039 ;  /* 0xcb40007f12187421 */ /* 0x000fe20000000000 */
[----:B0-----:R-:W-:-:S03]  /*0ab0*/  FADD R25, R17, -R0 ;  /* 0x8000000011197221 */ /* 0x001fc60000000000 */
[----:B------:R-:W-:Y:S01]  /*0ac0*/  FFMA R24, R23, 1.4426950216293334961, -R24 ;  /* 0x3fb8aa3b17187823 */ /* 0x000fe20000000818 */
[----:B------:R-:W-:Y:S01]  /*0ad0*/  FFMA.SAT R17, R25, R2, 0.5 ;  /* 0x3f00000019117423 */ /* 0x000fe20000002002 */
[----:B------:R-:W-:-:S03]  /*0ae0*/  FFMA R20, R21, 1.925963033500011079e-08, R20 ;  /* 0x32a5706015147823 */ /* 0x000fc60000000014 */
[----:B------:R-:W-:Y:S01]  /*0af0*/  FFMA.RM R17, R17, R12, 12582913 ;  /* 0x4b40000111117423 */ /* 0x000fe2000000400c */
[----:B------:R-:W-:-:S03]  /*0b00*/  FFMA R23, R23, 1.925963033500011079e-08, R24 ;  /* 0x32a5706017177823 */ /* 0x000fc60000000018 */
[----:B------:R-:W-:-:S04]  /*0b10*/  FADD R24, R17, -12583039 ;  /* 0xcb40007f11187421 */ /* 0x000fc80000000000 */
[----:B------:R-:W-:-:S04]  /*0b20*/  FFMA R24, R25, 1.4426950216293334961, -R24 ;  /* 0x3fb8aa3b19187823 */ /* 0x000fc80000000818 */
[----:B------:R-:W-:Y:S01]  /*0b30*/  FFMA R25, R25, 1.925963033500011079e-08, R24 ;  /* 0x32a5706019197823 */ /* 0x000fe20000000018 */
[----:B------:R-:W-:Y:S01]  /*0b40*/  MUFU.EX2 R20, R20 ;  /* 0x0000001400147308 */ /* 0x000fe20000000800 */
[----:B------:R-:W-:Y:S01]  /*0b50*/  SHF.L.U32 R17, R17, 0x17, RZ ;  /* 0x0000001711117819 */ /* 0x000fe200000006ff */
[----:B------:R-:W-:Y:S01]  /*0b60*/  FADD R26, R3, R14 ;  /* 0x0000000e031a7221 */ /* 0x000fe20000000000 */
[----:B------:R-:W-:Y:S01]  /*0b70*/  SHF.L.U32 R18, R18, 0x17, RZ ;  /* 0x0000001712127819 */ /* 0x000fe200000006ff */
[----:B------:R-:W-:Y:S01]  /*0b80*/  STG.E desc[UR6][R8.64+-0xc], R14 ;  /* 0xfffff40e08007986 */ /* 0x000fe2000c101906 */
[----:B------:R-:W-:Y:S01]  /*0b90*/  IADD3 R10, PT, PT, R10, 0x8, RZ ;  /* 0x000000080a0a7810 */ /* 0x000fe20007ffe0ff */
[----:B------:R-:W-:Y:S02]  /*0ba0*/  FADD R3, R26, R19 ;  /* 0x000000131a037221 */ /* 0x000fe40000000000 */
[----:B------:R-:W-:Y:S01]  /*0bb0*/  STG.E desc[UR6][R8.64+-0x8], R19 ;  /* 0xfffff81308007986 */ /* 0x000fe2000c101906 */
[----:B------:R-:W-:Y:S01]  /*0bc0*/  ISETP.NE.AND P1, PT, R10, RZ, PT ;  /* 0x000000ff0a00720c */ /* 0x000fe20003f25270 */
[----:B--2---:R-:W-:-:S04]  /*0bd0*/  FADD R21, R15, -R0 ;  /* 0x800000000f157221 */ /* 0x004fc80000000000 */
[----:B------:R-:W-:-:S04]  /*0be0*/  FFMA.SAT R15, R21, R2, 0.5 ;  /* 0x3f000000150f7423 */ /* 0x000fc80000002002 */
[----:B------:R-:W-:-:S04]  /*0bf0*/  FFMA.RM R15, R15, R12, 12582913 ;  /* 0x4b4000010f0f7423 */ /* 0x000fc8000000400c */
[----:B------:R-:W-:Y:S01]  /*0c00*/  FADD R24, R15, -12583039 ;  /* 0xcb40007f0f187421 */ /* 0x000fe20000000000 */
[----:B---3--:R-:W-:-:S03]  /*0c10*/  FADD R27, R13, -R0 ;  /* 0x800000000d1b7221 */ /* 0x008fc60000000000 */
[----:B------:R-:W-:Y:S01]  /*0c20*/  FFMA R24, R21, 1.4426950216293334961, -R24 ;  /* 0x3fb8aa3b15187823 */ /* 0x000fe20000000818 */
[----:B------:R-:W-:-:S03]  /*0c30*/  FFMA.SAT R29, R27, R2, 0.5 ;  /* 0x3f0000001b1d7423 */ /* 0x000fc60000002002 */
[----:B------:R-:W-:Y:S01]  /*0c40*/  FFMA R21, R21, 1.925963033500011079e-08, R24 ;  /* 0x32a5706015157823 */ /* 0x000fe20000000018 */
[----:B------:R-:W-:-:S04]  /*0c50*/  FFMA.RM R12, R29, R12, 12582913 ;  /* 0x4b4000011d0c7423 */ /* 0x000fc8000000400c */
[----:B------:R-:W-:-:S04]  /*0c60*/  FADD R24, R12, -12583039 ;  /* 0xcb40007f0c187421 */ /* 0x000fc80000000000 */
[----:B------:R-:W-:-:S04]  /*0c70*/  FFMA R24, R27, 1.4426950216293334961, -R24 ;  /* 0x3fb8aa3b1b187823 */ /* 0x000fc80000000818 */
[----:B------:R-:W-:Y:S01]  /*0c80*/  FFMA R24, R27, 1.925963033500011079e-08, R24 ;  /* 0x32a570601b187823 */ /* 0x000fe20000000018 */
[----:B------:R-:W0:Y:S08]  /*0c90*/  MUFU.EX2 R2, R25 ;  /* 0x0000001900027308 */ /* 0x000e300000000800 */
[----:B------:R-:W1:Y:S08]  /*0ca0*/  MUFU.EX2 R21, R21 ;  /* 0x0000001500157308 */ /* 0x000e700000000800 */
[----:B------:R-:W2:Y:S08]  /*0cb0*/  MUFU.EX2 R24, R24 ;  /* 0x0000001800187308 */ /* 0x000eb00000000800 */
[----:B------:R3:W4:Y:S01]  /*0cc0*/  MUFU.EX2 R13, R23 ;  /* 0x00000017000d7308 */ /* 0x0007220000000800 */
[----:B0-----:R-:W-:Y:S01]  /*0cd0*/  FMUL R2, R17, R2 ;  /* 0x0000000211027220 */ /* 0x001fe20000400000 */
[----:B---3--:R-:W-:-:S02]  /*0ce0*/  SHF.L.U32 R23, R16, 0x17, RZ ;  /* 0x0000001710177819 */ /* 0x008fc400000006ff */
[----:B------:R-:W-:Y:S02]  /*0cf0*/  SHF.L.U32 R16, R15, 0x17, RZ ;  /* 0x000000170f107819 */ /* 0x000fe400000006ff */
[----:B------:R-:W-:Y:S01]  /*0d00*/  SHF.L.U32 R15, R12, 0x17, RZ ;  /* 0x000000170c0f7819 */ /* 0x000fe200000006ff */
[----:B------:R-:W-:Y:S02]  /*0d10*/  FMUL R20, R23, R20 ;  /* 0x0000001417147220 */ /* 0x000fe40000400000 */
[----:B-1----:R-:W-:Y:S02]  /*0d20*/  FMUL R16, R16, R21 ;  /* 0x0000001510107220 */ /* 0x002fe40000400000 */
[----:B--2---:R-:W-:Y:S01]  /*0d30*/  FMUL R15, R15, R24 ;  /* 0x000000180f0f7220 */ /* 0x004fe20000400000 */
[----:B------:R-:W-:Y:S04]  /*0d40*/  STG.E desc[UR6][R8.64+-0x4], R20 ;  /* 0xfffffc1408007986 */ /* 0x000fe8000c101906 */
[----:B------:R-:W-:Y:S04]  /*0d50*/  STG.E desc[UR6][R8.64+0x4], R2 ;  /* 0x0000040208007986 */ /* 0x000fe8000c101906 */
[----:B------:R-:W-:Y:S04]  /*0d60*/  STG.E desc[UR6][R8.64+0x8], R16 ;  /* 0x0000081008007986 */ /* 0x000fe8000c101906 */
[----:B------:R-:W-:Y:S01]  /*0d70*/  STG.E desc[UR6][R8.64+0xc], R15 ;  /* 0x00000c0f08007986 */ /* 0x000fe2000c101906 */
[----:B----4-:R-:W-:Y:S01]  /*0d80*/  FMUL R13, R18, R13 ;  /* 0x0000000d120d7220 */ /* 0x010fe20000400000 */
[----:B------:R-:W-:-:S04]  /*0d90*/  FADD R3, R3, R20 ;  /* 0x0000001403037221 */ /* 0x000fc80000000000 */
[----:B------:R-:W-:-:S04]  /*0da0*/  FADD R3, R3, R13 ;  /* 0x0000000d03037221 */ /* 0x000fc80000000000 */
[----:B------:R-:W-:Y:S01]  /*0db0*/  FADD R3, R3, R2 ;  /* 0x0000000203037221 */ /* 0x000fe20000000000 */
[----:B------:R-:W-:-:S03]  /*0dc0*/  IADD3 R12, P2, PT, R8, 0x20, RZ ;  /* 0x00000020080c7810 */ /* 0x000fc60007f5e0ff */
[----:B------:R-:W-:Y:S01]  /*0dd0*/  FADD R3, R3, R16 ;  /* 0x0000001003037221 */ /* 0x000fe20000000000 */
[----:B------:R0:W-:Y:S03]  /*0de0*/  STG.E desc[UR6][R8.64], R13 ;  /* 0x0000000d08007986 */ /* 0x0001e6000c101906 */
[----:B------:R-:W-:Y:S01]  /*0df0*/  FADD R3, R3, R15 ;  /* 0x0000000f03037221 */ /* 0x000fe20000000000 */
[----:B0-----:R-:W-:Y:S01]  /*0e00*/  IADD3.X R13, PT, PT, RZ, R9, RZ, P2, !PT ;  /* 0x00000009ff0d7210 */ /* 0x001fe200017fe4ff */
[----:B------:R-:W-:Y:S06]  /*0e10*/  @P1 BRA `(.L_x_39) ;  /* 0xfffffff8005c1947 */ /* 0x000fec000383ffff */
.L_x_38:
[----:B------:R-:W-:Y:S05]  /*0e20*/  @!P0 BRA `(.L_x_37) ;  /* 0x0000000400a88947 */ /* 0x000fea0003800000 */
[----:B------:R-:W0:Y:S01]  /*0e30*/  LDCU UR4, c[0x0][0x38c] ;  /* 0x00007180ff0477ac */ /* 0x000e220008000800 */
[----:B------:R-:W-:Y:S01]  /*0e40*/  ISETP.GE.U32.AND P0, PT, R22, 0x4, PT ;  /* 0x000000041600780c */ /* 0x000fe20003f06070 */
[----:B0-----:R-:W-:-:S04]  /*0e50*/  ULOP3.LUT UR5, UR4, 0x3, URZ, 0xc0, !UPT ;  /* 0x0000000304057892 */ /* 0x001fc8000f8ec0ff */
[----:B------:R-:W-:-:S08]  /*0e60*/  UISETP.NE.AND UP0, UPT, UR5, URZ, UPT ;  /* 0x000000ff0500728c */ /* 0x000fd0000bf05270 */
[----:B------:R-:W-:Y:S05]  /*0e70*/  @!P0 BRA `(.L_x_40) ;  /* 0x0000000000d08947 */ /* 0x000fea0003800000 */
[----:B------:R-:W-:-:S05]  /*0e80*/  IMAD.WIDE.U32 R8, R11, 0x4, R6 ;  /* 0x000000040b087825 */ /* 0x000fca00078e0006 */
[----:B------:R-:W2:Y:S04]  /*0e90*/  LDG.E R13, desc[UR6][R8.64] ;  /* 0x00000006080d7981 */ /* 0x000ea8000c1e1900 */
[----:B------:R-:W3:Y:S04]  /*0ea0*/  LDG.E R15, desc[UR6][R8.64+0x4] ;  /* 0x00000406080f7981 */ /* 0x000ee8000c1e1900 */
[----:B------:R-:W4:Y:S04]  /*0eb0*/  LDG.E R21, desc[UR6][R8.64+0x8] ;  /* 0x0000080608157981 */ /* 0x000f28000c1e1900 */
[----:B------:R-:W4:Y:S01]  /*0ec0*/  LDG.E R23, desc[UR6][R8.64+0xc] ;  /* 0x00000c0608177981 */ /* 0x000f22000c1e1900 */
[----:B------:R-:W-:Y:S01]  /*0ed0*/  HFMA2 R10, -RZ, RZ, 0.96630859375, -0.0022525787353515625 ;  /* 0x3bbb989dff0a7431 */ /* 0x000fe200000001ff */
[----:B------:R-:W-:-:S02]  /*0ee0*/  MOV R2, 0x437c0000 ;  /* 0x437c000000027802 */ /* 0x000fc40000000f00 */
[----:B------:R-:W-:Y:S01]  /*0ef0*/  IADD3 R11, PT, PT, R11, 0x4, RZ ;  /* 0x000000040b0b7810 */ /* 0x000fe20007ffe0ff */
[----:B--2--5:R-:W-:-:S04]  /*0f00*/  FADD R17, R13, -R0 ;  /* 0x800000000d117221 */ /* 0x024fc80000000000 */
[----:B------:R-:W-:Y:S01]  /*0f10*/  FFMA.SAT R13, R17, R10, 0.5 ;  /* 0x3f000000110d7423 */ /* 0x000fe2000000200a */
[----:B---3--:R-:W-:-:S03]  /*0f20*/  FADD R15, R15, -R0 ;  /* 0x800000000f0f7221 */ /* 0x008fc60000000000 */
[----:B------:R-:W-:Y:S01]  /*0f30*/  FFMA.RM R12, R13, R2, 12582913 ;  /* 0x4b4000010d0c7423 */ /* 0x000fe20000004002 */
[----:B------:R-:W-:Y:S01]  /*0f40*/  FFMA.SAT R19, R15, R10, 0.5 ;  /* 0x3f0000000f137423 */ /* 0x000fe2000000200a */
[--C-:B----4-:R-:W-:Y:S02]  /*0f50*/  FADD R13, R21, -R0.reuse ;  /* 0x80000000150d7221 */ /* 0x110fe40000000000 */
[----:B------:R-:W-:Y:S01]  /*0f60*/  FADD R16, R12, -12583039 ;  /* 0xcb40007f0c107421 */ /* 0x000fe20000000000 */
[----:B------:R-:W-:Y:S01]  /*0f70*/  FFMA.RM R14, R19, R2, 12582913 ;  /* 0x4b400001130e7423 */ /* 0x000fe20000004002 */
[----:B------:R-:W-:Y:S01]  /*0f80*/  FFMA.SAT R21, R13, R10, 0.5 ;  /* 0x3f0000000d157423 */ /* 0x000fe2000000200a */
[----:B------:R-:W-:Y:S01]  /*0f90*/  FADD R19, R23, -R0 ;  /* 0x8000000017137221 */ /* 0x000fe20000000000 */
[----:B------:R-:W-:Y:S01]  /*0fa0*/  FFMA R16, R17, 1.4426950216293334961, -R16 ;  /* 0x3fb8aa3b11107823 */ /* 0x000fe20000000810 */
[----:B------:R-:W-:Y:S01]  /*0fb0*/  FADD R18, R14, -12583039 ;  /* 0xcb40007f0e127421 */ /* 0x000fe20000000000 */
[----:B------:R-:W-:-:S02]  /*0fc0*/  SHF.L.U32 R12, R12, 0x17, RZ ;  /* 0x000000170c0c7819 */ /* 0x000fc400000006ff */
[----:B------:R-:W-:Y:S01]  /*0fd0*/  FFMA R17, R17, 1.925963033500011079e-08, R16 ;  /* 0x32a5706011117823 */ /* 0x000fe20000000010 */
[----:B------:R-:W-:Y:S01]  /*0fe0*/  FFMA.RM R16, R21, R2, 12582913 ;  /* 0x4b40000115107423 */ /* 0x000fe20000004002 */
[----:B------:R-:W-:Y:S01]  /*0ff0*/  FFMA.SAT R21, R19, R10, 0.5 ;  /* 0x3f00000013157423 */ /* 0x000fe2000000200a */
[----:B------:R-:W-:Y:S01]  /*1000*/  FFMA R18, R15, 1.4426950216293334961, -R18 ;  /* 0x3fb8aa3b0f127823 */ /* 0x000fe20000000812 */
[----:B------:R-:W-:Y:S01]  /*1010*/  SHF.L.U32 R14, R14, 0x17, RZ ;  /* 0x000000170e0e7819 */ /* 0x000fe200000006ff */
[C---:B------:R-:W-:Y:S01]  /*1020*/  FADD R10, R16.reuse, -12583039 ;  /* 0xcb40007f100a7421 */ /* 0x040fe20000000000 */
[----:B------:R-:W-:Y:S01]  /*1030*/  FFMA.RM R21, R21, R2, 12582913 ;  /* 0x4b40000115157423 */ /* 0x000fe20000004002 */
[----:B------:R-:W-:Y:S01]  /*1040*/  FFMA R18, R15, 1.925963033500011079e-08, R18 ;  /* 0x32a570600f127823 */ /* 0x000fe20000000012 */
[----:B------:R-:W0:Y:S01]  /*1050*/  MUFU.EX2 R17, R17 ;  /* 0x0000001100117308 */ /* 0x000e220000000800 */
[----:B------:R-:W-:Y:S01]  /*1060*/  FFMA R10, R13, 1.4426950216293334961, -R10 ;  /* 0x3fb8aa3b0d0a7823 */ /* 0x000fe2000000080a */
[----:B------:R-:W-:Y:S01]  /*1070*/  FADD R2, R21, -12583039 ;  /* 0xcb40007f15027421 */ /* 0x000fe20000000000 */
[----:B------:R-:W-:-:S02]  /*1080*/  SHF.L.U32 R16, R16, 0x17, RZ ;  /* 0x0000001710107819 */ /* 0x000fc400000006ff */
[----:B------:R-:W-:Y:S01]  /*1090*/  FFMA R10, R13, 1.925963033500011079e-08, R10 ;  /* 0x32a570600d0a7823 */ /* 0x000fe2000000000a */
[----:B------:R-:W-:Y:S01]  /*10a0*/  FFMA R2, R19, 1.4426950216293334961, -R2 ;  /* 0x3fb8aa3b13027823 */ /* 0x000fe20000000802 */
[----:B------:R-:W-:Y:S01]  /*10b0*/  SHF.L.U32 R21, R21, 0x17, RZ ;  /* 0x0000001715157819 */ /* 0x000fe200000006ff */
[----:B------:R-:W1:Y:S02]  /*10c0*/  MUFU.EX2 R15, R18 ;  /* 0x00000012000f7308 */ /* 0x000e640000000800 */
[----:B------:R-:W-:-:S06]  /*10d0*/  FFMA R2, R19, 1.925963033500011079e-08, R2 ;  /* 0x32a5706013027823 */ /* 0x000fcc0000000002 */
[----:B------:R-:W2:Y:S01]  /*10e0*/  MUFU.EX2 R13, R10 ;  /* 0x0000000a000d7308 */ /* 0x000ea20000000800 */
[----:B0-----:R-:W-:-:S04]  /*10f0*/  FMUL R12, R12, R17 ;  /* 0x000000110c0c7220 */ /* 0x001fc80000400000 */
[----:B------:R-:W-:Y:S01]  /*1100*/  FADD R3, R3, R12 ;  /* 0x0000000c03037221 */ /* 0x000fe20000000000 */
[----:B------:R0:W-:Y:S02]  /*1110*/  STG.E desc[UR6][R8.64], R12 ;  /* 0x0000000c08007986 */ /* 0x0001e4000c101906 */
[----:B------:R-:W3:Y:S01]  /*1120*/  MUFU.EX2 R2, R2 ;  /* 0x0000000200027308 */ /* 0x000ee20000000800 */
[----:B-1----:R-:W-:-:S04]  /*1130*/  FMUL R14, R14, R15 ;  /* 0x0000000f0e0e7220 */ /* 0x002fc80000400000 */
[----:B------:R-:W-:Y:S01]  /*1140*/  FADD R3, R3, R14 ;  /* 0x0000000e03037221 */ /* 0x000fe20000000000 */
[----:B------:R0:W-:Y:S01]  /*1150*/  STG.E desc[UR6][R8.64+0x4], R14 ;  /* 0x0000040e08007986 */ /* 0x0001e2000c101906 */
[----:B--2---:R-:W-:-:S04]  /*1160*/  FMUL R13, R16, R13 ;  /* 0x0000000d100d7220 */ /* 0x004fc80000400000 */
[----:B------:R-:W-:Y:S01]  /*1170*/  FADD R3, R3, R13 ;  /* 0x0000000d03037221 */ /* 0x000fe20000000000 */
[----:B------:R0:W-:Y:S01]  /*1180*/  STG.E desc[UR6][R8.64+0x8], R13 ;  /* 0x0000080d08007986 */ /* 0x0001e2000c101906 */
[----:B---3--:R-:W-:-:S04]  /*1190*/  FMUL R21, R21, R2 ;  /* 0x0000000215157220 */ /* 0x008fc80000400000 */
[----:B------:R-:W-:Y:S01]  /*11a0*/  FADD R3, R3, R21 ;  /* 0x0000001503037221 */ /* 0x000fe20000000000 */
[----:B------:R0:W-:Y:S06]  /*11b0*/  STG.E desc[UR6][R8.64+0xc], R21 ;  /* 0x00000c1508007986 */ /* 0x0001ec000c101906 */
.L_x_40:
[----:B------:R-:W-:Y:S05]  /*11c0*/  BRA.U !UP0, `(.L_x_37) ;  /* 0x0000000108c07547 */ /* 0x000fea000b800000 */
[----:B------:R-:W-:Y:S02]  /*11d0*/  UISETP.NE.AND UP0, UPT, UR5, 0x1, UPT ;  /* 0x000000010500788c */ /* 0x000fe4000bf05270 */
[----:B------:R-:W-:-:S04]  /*11e0*/  ULOP3.LUT UR4, UR4, 0x1, URZ, 0xc0, !UPT ;  /* 0x0000000104047892 */ /* 0x000fc8000f8ec0ff */
[----:B------:R-:W-:-:S03]  /*11f0*/  UISETP.NE.U32.AND UP1, UPT, UR4, 0x1, UPT ;  /* 0x000000010400788c */ /* 0x000fc6000bf25070 */
[----:B------:R-:W-:Y:S08]  /*1200*/  BRA.U !UP0, `(.L_x_41) ;  /* 0x0000000108707547 */ /* 0x000ff0000b800000 */
[----:B0-----:R-:W-:-:S05]  /*1210*/  IMAD.WIDE.U32 R8, R11, 0x4, R6 ;  /* 0x000000040b087825 */ /* 0x001fca00078e0006 */
[----:B------:R-:W2:Y:S04]  /*1220*/  LDG.E R13, desc[UR6][R8.64] ;  /* 0x00000006080d7981 */ /* 0x000ea8000c1e1900 */
[----:B------:R-:W3:Y:S01]  /*1230*/  LDG.E R15, desc[UR6][R8.64+0x4] ;  /* 0x00000406080f7981 */ /* 0x000ee2000c1e1900 */
[----:B------:R-:W-:Y:S01]  /*1240*/  HFMA2 R12, -RZ, RZ, 0.96630859375, -0.0022525787353515625 ;  /* 0x3bbb989dff0c7431 */ /* 0x000fe200000001ff */
[----:B------:R-:W-:Y:S02]  /*1250*/  MOV R17, 0x437c0000 ;  /* 0x437c000000117802 */ /* 0x000fe40000000f00 */
[----:B------:R-:W-:Y:S01]  /*1260*/  IADD3 R11, PT, PT, R11, 0x2, RZ ;  /* 0x000000020b0b7810 */ /* 0x000fe20007ffe0ff */
[--C-:B--2--5:R-:W-:Y:S01]  /*1270*/  FADD R13, R13, -R0.reuse ;  /* 0x800000000d0d7221 */ /* 0x124fe20000000000 */
[----:B---3--:R-:W-:-:S03]  /*1280*/  FADD R15, R15, -R0 ;  /* 0x800000000f0f7221 */ /* 0x008fc60000000000 */
[-C--:B------:R-:W-:Y:S01]  /*1290*/  FFMA.SAT R2, R13, R12.reuse, 0.5 ;  /* 0x3f0000000d027423 */ /* 0x080fe2000000200c */
[----:B------:R-:W-:-:S03]  /*12a0*/  FFMA.SAT R12, R15, R12, 0.5 ;  /* 0x3f0000000f0c7423 */ /* 0x000fc6000000200c */
[-C--:B------:R-:W-:Y:S01]  /*12b0*/  FFMA.RM R2, R2, R17.reuse, 12582913 ;  /* 0x4b40000102027423 */ /* 0x080fe20000004011 */
[----:B------:R-:W-:-:S03]  /*12c0*/  FFMA.RM R12, R12, R17, 12582913 ;  /* 0x4b4000010c0c7423 */ /* 0x000fc60000004011 */
[C---:B------:R-:W-:Y:S01]  /*12d0*/  FADD R10, R2.reuse, -12583039 ;  /* 0xcb40007f020a7421 */ /* 0x040fe20000000000 */
[----:B------:R-:W-:Y:S01]  /*12e0*/  SHF.L.U32 R2, R2, 0x17, RZ ;  /* 0x0000001702027819 */ /* 0x000fe200000006ff */
[C---:B------:R-:W-:Y:S02]  /*12f0*/  FADD R14, R12.reuse, -12583039 ;  /* 0xcb40007f0c0e7421 */ /* 0x040fe40000000000 */
[----:B------:R-:W-:Y:S01]  /*1300*/  FFMA R10, R13, 1.4426950216293334961, -R10 ;  /* 0x3fb8aa3b0d0a7823 */ /* 0x000fe2000000080a */
[----:B------:R-:W-:Y:S01]  /*1310*/  SHF.L.U32 R12, R12, 0x17, RZ ;  /* 0x000000170c0c7819 */ /* 0x000fe200000006ff */
[----:B------:R-:W-:Y:S02]  /*1320*/  FFMA R14, R15, 1.4426950216293334961, -R14 ;  /* 0x3fb8aa3b0f0e7823 */ /* 0x000fe4000000080e */
[----:B------:R-:W-:Y:S02]  /*1330*/  FFMA R10, R13, 1.925963033500011079e-08, R10 ;  /* 0x32a570600d0a7823 */ /* 0x000fe4000000000a */
[----:B------:R-:W-:-:S02]  /*1340*/  FFMA R14, R15, 1.925963033500011079e-08, R14 ;  /* 0x32a570600f0e7823 */ /* 0x000fc4000000000e */
[----:B------:R-:W0:Y:S08]  /*1350*/  MUFU.EX2 R13, R10 ;  /* 0x0000000a000d7308 */ /* 0x000e300000000800 */
[----:B------:R-:W1:Y:S01]  /*1360*/  MUFU.EX2 R15, R14 ;  /* 0x0000000e000f7308 */ /* 0x000e620000000800 */
[----:B0-----:R-:W-:-:S04]  /*1370*/  FMUL R2, R2, R13 ;  /* 0x0000000d02027220 */ /* 0x001fc80000400000 */
[----:B------:R-:W-:Y:S01]  /*1380*/  FADD R3, R3, R2 ;  /* 0x0000000203037221 */ /* 0x000fe20000000000 */
[----:B------:R2:W-:Y:S01]  /*1390*/  STG.E desc[UR6][R8.64], R2 ;  /* 0x0000000208007986 */ /* 0x0005e2000c101906 */
[----:B-1----:R-:W-:-:S04]  /*13a0*/  FMUL R12, R12, R15 ;  /* 0x0000000f0c0c7220 */ /* 0x002fc80000400000 */
[----:B------:R-:W-:Y:S01]  /*13b0*/  FADD R3, R3, R12 ;  /* 0x0000000c03037221 */ /* 0x000fe20000000000 */
[----:B------:R2:W-:Y:S06]  /*13c0*/  STG.E desc[UR6][R8.64+0x4], R12 ;  /* 0x0000040c08007986 */ /* 0x0005ec000c101906 */
.L_x_41:
[----:B------:R-:W-:Y:S05]  /*13d0*/  BRA.U UP1, `(.L_x_37) ;  /* 0x00000001013c7547 */ /* 0x000fea000b800000 */
[----:B0-2---:R-:W-:-:S05]  /*13e0*/  IMAD.WIDE.U32 R8, R11, 0x4, R6 ;  /* 0x000000040b087825 */ /* 0x005fca00078e0006 */
[----:B------:R-:W2:Y:S01]  /*13f0*/  LDG.E R11, desc[UR6][R8.64] ;  /* 0x00000006080b7981 */ /* 0x000ea2000c1e1900 */
[----:B------:R-:W-:Y:S01]  /*1400*/  HFMA2 R2, -RZ, RZ, 0.96630859375, -0.0022525787353515625 ;  /* 0x3bbb989dff027431 */ /* 0x000fe200000001ff */
[----:B------:R-:W-:Y:S01]  /*1410*/  MOV R13, 0x437c0000 ;  /* 0x437c0000000d7802 */ /* 0x000fe20000000f00 */
[----:B--2--5:R-:W-:-:S04]  /*1420*/  FADD R11, R11, -R0 ;  /* 0x800000000b0b7221 */ /* 0x024fc80000000000 */
[----:B------:R-:W-:-:S04]  /*1430*/  FFMA.SAT R0, R11, R2, 0.5 ;  /* 0x3f0000000b007423 */ /* 0x000fc80000002002 */
[----:B------:R-:W-:-:S04]  /*1440*/  FFMA.RM R0, R0, R13, 12582913 ;  /* 0x4b40000100007423 */ /* 0x000fc8000000400d */
[C---:B------:R-:W-:Y:S01]  /*1450*/  FADD R2, R0.reuse, -12583039 ;  /* 0xcb40007f00027421 */ /* 0x040fe20000000000 */
[----:B------:R-:W-:-:S03]  /*1460*/  SHF.L.U32 R0, R0, 0x17, RZ ;  /* 0x0000001700007819 */ /* 0x000fc600000006ff */
[----:B------:R-:W-:-:S04]  /*1470*/  FFMA R2, R11, 1.4426950216293334961, -R2 ;  /* 0x3fb8aa3b0b027823 */ /* 0x000fc80000000802 */
[----:B------:R-:W-:-:S04]  /*1480*/  FFMA R2, R11, 1.925963033500011079e-08, R2 ;  /* 0x32a570600b027823 */ /* 0x000fc80000000002 */
[----:B------:R-:W0:Y:S02]  /*1490*/  MUFU.EX2 R11, R2 ;  /* 0x00000002000b7308 */ /* 0x000e240000000800 */
[----:B0-----:R-:W-:-:S04]  /*14a0*/  FMUL R0, R0, R11 ;  /* 0x0000000b00007220 */ /* 0x001fc80000400000 */
[----:B------:R-:W-:Y:S01]  /*14b0*/  FADD R3, R3, R0 ;  /* 0x0000000003037221 */ /* 0x000fe20000000000 */
[----:B------:R1:W-:Y:S06]  /*14c0*/  STG.E desc[UR6][R8.64], R0 ;  /* 0x0000000008007986 */ /* 0x0003ec000c101906 */
.L_x_37:
[----:B--2---:R-:W2:Y:S02]  /*14d0*/  LDC R2, c[0x0][0x38c] ;  /* 0x0000e300ff027b82 */ /* 0x004ea40000000800 */
[----:B--2---:R-:W-:-:S13]  /*14e0*/  ISETP.GE.AND P0, PT, R2, 0x1, PT ;  /* 0x000000010200780c */ /* 0x004fda0003f06270 */
[----:B------:R-:W-:Y:S05]  /*14f0*/  @!P0 EXIT ;  /* 0x000000000000894d */ /* 0x000fea0003800000 */
[C---:B------:R-:W-:Y:S01]  /*1500*/  ISETP.GE.U32.AND P0, PT, R2.reuse, 0x10, PT ;  /* 0x000000100200780c */ /* 0x040fe20003f06070 */
[----:B------:R-:W-:Y:S01]  /*1510*/  HFMA2 R11, -RZ, RZ, 0, 0 ;  /* 0x00000000ff0b7431 */ /* 0x000fe200000001ff */
[----:B------:R-:W-:-:S11]  /*1520*/  LOP3.LUT R10, R2, 0xf, RZ, 0xc0, !PT ;  /* 0x0000000f020a7812 */ /* 0x000fd600078ec0ff */
[----:B------:R-:W-:Y:S05]  /*1530*/  @!P0 BRA `(.L_x_42) ;  /* 0x0000000c00ac8947 */ /* 0x000fea0003800000 */
[----:B-1---5:R-:W-:Y:S02]  /*1540*/  IADD3 R0, P0, PT, R6, 0x20, RZ ;  /* 0x0000002006007810 */ /* 0x022fe40007f1e0ff */
[----:B------:R-:W-:Y:S02]  /*1550*/  LOP3.LUT R11, R2, 0x7ffffff0, RZ, 0xc0, !PT ;  /* 0x7ffffff0020b7812 */ /* 0x000fe400078ec0ff */
[----:B------:R-:W-:Y:S02]  /*1560*/  IADD3.X R15, PT, PT, RZ, R7, RZ, P0, !PT ;  /* 0x00000007ff0f7210 */ /* 0x000fe400007fe4ff */
[----:B------:R-:W-:-:S07]  /*1570*/  IADD3 R2, PT, PT, -R11, RZ, RZ ;  /* 0x000000ff0b027210 */ /* 0x000fce0007ffe1ff */
.L_x_59:
[----:B0-2---:R-:W-:Y:S02]  /*1580*/  MOV R8, R0 ;  /* 0x0000000000087202 */ /* 0x005fe40000000f00 */
[----:B------:R-:W-:-:S05]  /*1590*/  MOV R9, R15 ;  /* 0x0000000f00097202 */ /* 0x000fca0000000f00 */
[----:B------:R-:W2:Y:S01]  /*15a0*/  LDG.E R0, desc[UR6][R8.64+-0x20] ;  /* 0xffffe00608007981 */ /* 0x000ea2000c1e1900 */
[----:B------:R-:W0:Y:S01]  /*15b0*/  MUFU.RCP R12, R3 ;  /* 0x00000003000c7308 */ /* 0x000e220000001000 */
[----:B------:R-:W-:-:S04]  /*15c0*/  IADD3 R2, PT, PT, R2, 0x10, RZ ;  /* 0x0000001002027810 */ /* 0x000fc80007ffe0ff */
[----:B------:R-:W-:Y:S01]  /*15d0*/  ISETP.NE.AND P2, PT, R2, RZ, PT ;  /* 0x000000ff0200720c */ /* 0x000fe20003f45270 */
[----:B0-----:R-:W-:-:S04]  /*15e0*/  FFMA R13, R12, -R3, 1 ;  /* 0x3f8000000c0d7423 */ /* 0x001fc80000000803 */
[----:B------:R-:W-:Y:S01]  /*15f0*/  FFMA R13, R12, R13, R12 ;  /* 0x0000000d0c0d7223 */ /* 0x000fe2000000000c */
[----:B--2---:R-:W0:Y:S03]  /*1600*/  FCHK P0, R0, R3 ;  /* 0x0000000300007302 */ /* 0x004e260000000000 */
[----:B------:R-:W-:-:S04]  /*1610*/  FFMA R12, R0, R13, RZ ;  /* 0x0000000d000c7223 */ /* 0x000fc800000000ff */
[----:B------:R-:W-:-:S04]  /*1620*/  FFMA R14, R12, -R3, R0 ;  /* 0x800000030c0e7223 */ /* 0x000fc80000000000 */
[----:B------:R-:W-:Y:S01]  /*1630*/  FFMA R12, R13, R14, R12 ;  /* 0x0000000e0d0c7223 */ /* 0x000fe2000000000c */
[----:B0-----:R-:W-:Y:S06]  /*1640*/  @!P0 BRA `(.L_x_43) ;  /* 0x00000000000c8947 */ /* 0x001fec0003800000 */
[----:B------:R-:W-:-:S07]  /*1650*/  MOV R12, 0x1670 ;  /* 0x00001670000c7802 */ /* 0x000fce0000000f00 */
[----:B------:R-:W-:Y:S05]  /*1660*/  CALL.REL.NOINC `($__internal_1_$__cuda_sm3x_div_rn_noftz_f32_slowpath) ;  /* 0x0000001800b47944 */ /* 0x000fea0003c00000 */
[----:B------:R-:W-:-:S07]  /*1670*/  MOV R12, R0 ;  /* 0x00000000000c7202 */ /* 0x000fce0000000f00 */
.L_x_43:
[----:B------:R-:W2:Y:S01]  /*1680*/  LDG.E R17, desc[UR6][R8.64+-0x1c] ;  /* 0xffffe40608117981 */ /* 0x000ea2000c1e1900 */
[----:B------:R-:W0:Y:S01]  /*1690*/  MUFU.RCP R0, R3 ;  /* 0x0000000300007308 */ /* 0x000e220000001000 */
[----:B------:R-:W-:-:S05]  /*16a0*/  FMNMX R13, R12, 1.0000000116860974231e-07, !PT ;  /* 0x33d6bf950c0d7809 */ /* 0x000fca0007800000 */
[----:B------:R1:W-:Y:S01]  /*16b0*/  STG.E desc[UR6][R8.64+-0x20], R13 ;  /* 0xffffe00d08007986 */ /* 0x0003e2000c101906 */
[----:B0-----:R-:W-:-:S04]  /*16c0*/  FFMA R15, R0, -R3, 1 ;  /* 0x3f800000000f7423 */ /* 0x001fc80000000803 */
[----:B------:R-:W-:Y:S01]  /*16d0*/  FFMA R0, R0, R15, R0 ;  /* 0x0000000f00007223 */ /* 0x000fe20000000000 */
[----:B--2---:R-:W0:Y:S03]  /*16e0*/  FCHK P0, R17, R3 ;  /* 0x0000000311007302 */ /* 0x004e260000000000 */
[----:B------:R-:W-:-:S04]  /*16f0*/  FFMA R12, R0, R17, RZ ;  /* 0x00000011000c7223 */ /* 0x000fc800000000ff */
[----:B------:R-:W-:-:S04]  /*1700*/  FFMA R15, R12, -R3, R17 ;  /* 0x800000030c0f7223 */ /* 0x000fc80000000011 */
[----:B------:R-:W-:Y:S01]  /*1710*/  FFMA R0, R0, R15, R12 ;  /* 0x0000000f00007223 */ /* 0x000fe2000000000c */
[----:B01----:R-:W-:Y:S06]  /*1720*/  @!P0 BRA `(.L_x_44) ;  /* 0x00000000000c8947 */ /* 0x003fec0003800000 */
[----:B------:R-:W-:Y:S02]  /*1730*/  MOV R0, R17 ;  /* 0x0000001100007202 */ /* 0x000fe40000000f00 */
[----:B------:R-:W-:-:S07]  /*1740*/  MOV R12, 0x1760 ;  /* 0x00001760000c7802 */ /* 0x000fce0000000f00 */
[----:B------:R-:W-:Y:S05]  /*1750*/  CALL.REL.NOINC `($__internal_1_$__cuda_sm3x_div_rn_noftz_f32_slowpath) ;  /* 0x0000001800787944 */ /* 0x000fea0003c00000 */
.L_x_44:
        /* <DEDUP_REMOVED lines=14> */
.L_x_45:
        /* <DEDUP_REMOVED lines=14> */
.L_x_46:
        /* <DEDUP_REMOVED lines=14> */
.L_x_47:
        /* <DEDUP_REMOVED lines=14> */
.L_x_48:
        /* <DEDUP_REMOVED lines=14> */
.L_x_49:
        /* <DEDUP_REMOVED lines=14> */
.L_x_50:
        /* <DEDUP_REMOVED lines=14> */
.L_x_51:
        /* <DEDUP_REMOVED lines=14> */
.L_x_52:
        /* <DEDUP_REMOVED lines=14> */
.L_x_53:
        /* <DEDUP_REMOVED lines=14> */
.L_x_54:
        /* <DEDUP_REMOVED lines=14> */
.L_x_55:
        /* <DEDUP_REMOVED lines=14> */
.L_x_56:
        /* <DEDUP_REMOVED lines=14> */
.L_x_57:
        /* <DEDUP_REMOVED lines=14> */
.L_x_58:
[----:B------:R-:W-:Y:S02]  /*23a0*/  FMNMX R13, R0, 1.0000000116860974231e-07, !PT ;  /* 0x33d6bf95000d7809 */ /* 0x000fe40007800000 */
[----:B------:R-:W-:-:S03]  /*23b0*/  IADD3 R0, P0, PT, R8, 0x40, RZ ;  /* 0x0000004008007810 */ /* 0x000fc60007f1e0ff */
[----:B------:R2:W-:Y:S01]  /*23c0*/  STG.E desc[UR6][R8.64+0x1c], R13 ;  /* 0x00001c0d08007986 */ /* 0x0005e2000c101906 */
[----:B------:R-:W-:Y:S01]  /*23d0*/  IADD3.X R15, PT, PT, RZ, R9, RZ, P0, !PT ;  /* 0x00000009ff0f7210 */ /* 0x000fe200007fe4ff */
[----:B------:R-:W-:Y:S08]  /*23e0*/  @P2 BRA `(.L_x_59) ;  /* 0xfffffff000642947 */ /* 0x000ff0000383ffff */
.L_x_42:
[----:B------:R-:W-:-:S13]  /*23f0*/  ISETP.NE.AND P0, PT, R10, RZ, PT ;  /* 0x000000ff0a00720c */ /* 0x000fda0003f05270 */
[----:B------:R-:W-:Y:S05]  /*2400*/  @!P0 EXIT ;  /* 0x000000000000894d */ /* 0x000fea0003800000 */
[----:B------:R-:W3:Y:S01]  /*2410*/  LDCU UR4, c[0x0][0x38c] ;  /* 0x00007180ff0477ac */ /* 0x000ee20008000800 */
[----:B------:R-:W-:Y:S01]  /*2420*/  ISETP.GE.U32.AND P0, PT, R10, 0x8, PT ;  /* 0x000000080a00780c */ /* 0x000fe20003f06070 */
[----:B---3--:R-:W-:-:S12]  /*2430*/  ULOP3.LUT UR4, UR4, 0x7, URZ, 0xc0, !UPT ;  /* 0x0000000704047892 */ /* 0x008fd8000f8ec0ff */
[----:B------:R-:W-:Y:S05]  /*2440*/  @!P0 BRA `(.L_x_60) ;  /* 0x0000000400c88947 */ /* 0x000fea0003800000 */
[----:B012---:R-:W-:-:S05]  /*2450*/  IMAD.WIDE.U32 R8, R11, 0x4, R6 ;  /* 0x000000040b087825 */ /* 0x007fca00078e0006 */
[----:B------:R-:W2:Y:S01]  /*2460*/  LDG.E R15, desc[UR6][R8.64] ;  /* 0x00000006080f7981 */ /* 0x000ea2000c1e1900 */
[----:B-----5:R-:W0:Y:S02]  /*2470*/  MUFU.RCP R0, R3 ;  /* 0x0000000300007308 */ /* 0x020e240000001000 */
[----:B0-----:R-:W-:-:S04]  /*2480*/  FFMA R13, R0, -R3, 1 ;  /* 0x3f800000000d7423 */ /* 0x001fc80000000803 */
[----:B------:R-:W-:Y:S02]  /*2490*/  FFMA R0, R0, R13, R0 ;  /* 0x0000000d00007223 */ /* 0x000fe40000000000 */
[----:B--2---:R-:W0:Y:S02]  /*24a0*/  FCHK P0, R15, R3 ;  /* 0x000000030f007302 */ /* 0x004e240000000000 */
[----:B------:R-:W-:-:S04]  /*24b0*/  FFMA R2, R0, R15, RZ ;  /* 0x0000000f00027223 */ /* 0x000fc800000000ff */
[----:B------:R-:W-:-:S04]  /*24c0*/  FFMA R13, R2, -R3, R15 ;  /* 0x80000003020d7223 */ /* 0x000fc8000000000f */
[----:B------:R-:W-:Y:S01]  /*24d0*/  FFMA R0, R0, R13, R2 ;  /* 0x0000000d00007223 */ /* 0x000fe20000000002 */
[----:B0-----:R-:W-:Y:S06]  /*24e0*/  @!P0 BRA `(.L_x_61) ;  /* 0x00000000000c8947 */ /* 0x001fec0003800000 */
[----:B------:R-:W-:Y:S02]  /*24f0*/  MOV R0, R15 ;  /* 0x0000000f00007202 */ /* 0x000fe40000000f00 */
[----:B------:R-:W-:-:S07]  /*2500*/  MOV R12, 0x2520 ;  /* 0x00002520000c7802 */ /* 0x000fce0000000f00 */
[----:B------:R-:W-:Y:S05]  /*2510*/  CALL.REL.NOINC `($__internal_1_$__cuda_sm3x_div_rn_noftz_f32_slowpath) ;  /* 0x0000000c00087944 */ /* 0x000fea0003c00000 */
.L_x_61:
        /* <DEDUP_REMOVED lines=14> */
.L_x_62:
        /* <DEDUP_REMOVED lines=14> */
.L_x_63:
        /* <DEDUP_REMOVED lines=14> */
.L_x_64:
        /* <DEDUP_REMOVED lines=14> */
.L_x_65:
        /* <DEDUP_REMOVED lines=14> */
.L_x_66:
        /* <DEDUP_REMOVED lines=14> */
.L_x_67:
        /* <DEDUP_REMOVED lines=14> */
.L_x_68:
[----:B------:R-:W-:Y:S02]  /*2b40*/  FMNMX R13, R0, 1.0000000116860974231e-07, !PT ;  /* 0x33d6bf95000d7809 */ /* 0x000fe40007800000 */
[----:B------:R-:W-:-:S03]  /*2b50*/  IADD3 R11, PT, PT, R11, 0x8, RZ ;  /* 0x000000080b0b7810 */ /* 0x000fc60007ffe0ff */
[----:B------:R3:W-:Y:S04]  /*2b60*/  STG.E desc[UR6][R8.64+0x1c], R13 ;  /* 0x00001c0d08007986 */ /* 0x0007e8000c101906 */
.L_x_60:
[----:B------:R-:W-:-:S13]  /*2b70*/  ISETP.NE.AND P0, PT, RZ, UR4, PT ;  /* 0x00000004ff007c0c */ /* 0x000fda000bf05270 */
[----:B------:R-:W-:Y:S05]  /*2b80*/  @!P0 EXIT ;  /* 0x000000000000894d */ /* 0x000fea0003800000 */
[----:B------:R-:W4:Y:S01]  /*2b90*/  LDCU UR5, c[0x0][0x38c] ;  /* 0x00007180ff0577ac */ /* 0x000f220008000800 */
[----:B------:R-:W-:Y:S02]  /*2ba0*/  UISETP.GE.U32.AND UP0, UPT, UR4, 0x4, UPT ;  /* 0x000000040400788c */ /* 0x000fe4000bf06070 */
[----:B----4-:R-:W-:-:S07]  /*2bb0*/  ULOP3.LUT UR5, UR5, 0x3, URZ, 0xc0, !UPT ;  /* 0x0000000305057892 */ /* 0x010fce000f8ec0ff */
[----:B------:R-:W-:Y:S05]  /*2bc0*/  BRA.U !UP0, `(.L_x_69) ;  /* 0x0000000108e87547 */ /* 0x000fea000b800000 */
[----:B------:R-:W-:-:S05]  /*2bd0*/  IMAD.WIDE.U32 R6, R11, 0x4, R6 ;  /* 0x000000040b067825 */ /* 0x000fca00078e0006 */
[----:B0-23--:R-:W2:Y:S01]  /*2be0*/  LDG.E R13, desc[UR6][R6.64] ;  /* 0x00000006060d7981 */ /* 0x00dea2000c1e1900 */
[----:B-1---5:R-:W0:Y:S02]  /*2bf0*/  MUFU.RCP R0, R3 ;  /* 0x0000000300007308 */ /* 0x022e240000001000 */
        /* <DEDUP_REMOVED lines=10> */
.L_x_70:
        /* <DEDUP_REMOVED lines=14> */
.L_x_71:
        /* <DEDUP_REMOVED lines=14> */
.L_x_72:
        /* <DEDUP_REMOVED lines=14> */
.L_x_73:
[----:B------:R-:W-:Y:S02]  /*2f40*/  FMNMX R9, R0, 1.0000000116860974231e-07, !PT ;  /* 0x33d6bf9500097809 */ /* 0x000fe40007800000 */
[----:B------:R-:W-:-:S03]  /*2f50*/  IADD3 R11, PT, PT, R11, 0x4, RZ ;  /* 0x000000040b0b7810 */ /* 0x000fc60007ffe0ff */
[----:B------:R4:W-:Y:S04]  /*2f60*/  STG.E desc[UR6][R6.64+0xc], R9 ;  /* 0x00000c0906007986 */ /* 0x0009e8000c101906 */
.L_x_69:
[----:B------:R-:W-:-:S13]  /*2f70*/  ISETP.NE.AND P0, PT, RZ, UR5, PT ;  /* 0x00000005ff007c0c */ /* 0x000fda000bf05270 */
[----:B------:R-:W-:Y:S05]  /*2f80*/  @!P0 EXIT ;  /* 0x000000000000894d */ /* 0x000fea0003800000 */
[----:B------:R-:W1:Y:S01]  /*2f90*/  LDCU.64 UR8, c[0x0][0x380] ;  /* 0x00007000ff0877ac */ /* 0x000e620008000a00 */
[----:B------:R-:W-:Y:S01]  /*2fa0*/  IMAD.WIDE.U32 R4, R11, 0x4, R4 ;  /* 0x000000040b047825 */ /* 0x000fe200078e0004 */
[----:B------:R-:W-:Y:S02]  /*2fb0*/  UIADD3 UR4, UPT, UPT, -UR5, URZ, URZ ;  /* 0x000000ff05047290 */ /* 0x000fe4000fffe1ff */
[----:B-1---5:R-:W-:-:S04]  /*2fc0*/  IADD3 R0, P0, PT, R4, UR8, RZ ;  /* 0x0000000804007c10 */ /* 0x022fc8000ff1e0ff */
[----:B0-234-:R-:W-:-:S09]  /*2fd0*/  IADD3.X R9, PT, PT, R5, UR9, RZ, P0, !PT ;  /* 0x0000000905097c10 */ /* 0x01dfd200087fe4ff */
.L_x_75:
[----:B0-----:R-:W-:Y:S02]  /*2fe0*/  MOV R4, R0 ;  /* 0x0000000000047202 */ /* 0x001fe40000000f00 */
[----:B------:R-:W-:-:S05]  /*2ff0*/  MOV R5, R9 ;  /* 0x0000000900057202 */ /* 0x000fca0000000f00 */
[----:B------:R-:W2:Y:S01]  /*3000*/  LDG.E R9, desc[UR6][R4.64] ;  /* 0x0000000604097981 */ /* 0x000ea2000c1e1900 */
[----:B------:R-:W0:Y:S01]  /*3010*/  MUFU.RCP R0, R3 ;  /* 0x0000000300007308 */ /* 0x000e220000001000 */
[----:B------:R-:W-:-:S04]  /*3020*/  UIADD3 UR4, UPT, UPT, UR4, 0x1, URZ ;  /* 0x0000000104047890 */ /* 0x000fc8000fffe0ff */
[----:B------:R-:W-:Y:S01]  /*3030*/  UISETP.NE.AND UP0, UPT, UR4, URZ, UPT ;  /* 0x000000ff0400728c */ /* 0x000fe2000bf05270 */
[----:B0-----:R-:W-:-:S04]  /*3040*/  FFMA R7, R0, -R3, 1 ;  /* 0x3f80000000077423 */ /* 0x001fc80000000803 */
[----:B------:R-:W-:Y:S01]  /*3050*/  FFMA R0, R0, R7, R0 ;  /* 0x0000000700007223 */ /* 0x000fe20000000000 */
[----:B--2---:R-:W0:Y:S03]  /*3060*/  FCHK P0, R9, R3 ;  /* 0x0000000309007302 */ /* 0x004e260000000000 */
[----:B------:R-:W-:-:S04]  /*3070*/  FFMA R2, R0, R9, RZ ;  /* 0x0000000900027223 */ /* 0x000fc800000000ff */
[----:B------:R-:W-:-:S04]  /*3080*/  FFMA R7, R2, -R3, R9 ;  /* 0x8000000302077223 */ /* 0x000fc80000000009 */
[----:B------:R-:W-:Y:S01]  /*3090*/  FFMA R0, R0, R7, R2 ;  /* 0x0000000700007223 */ /* 0x000fe20000000002 */
[----:B0-----:R-:W-:Y:S06]  /*30a0*/  @!P0 BRA `(.L_x_74) ;  /* 0x00000000000c8947 */ /* 0x001fec0003800000 */
[----:B------:R-:W-:Y:S02]  /*30b0*/  MOV R0, R9 ;  /* 0x0000000900007202 */ /* 0x000fe40000000f00 */
[----:B------:R-:W-:-:S07]  /*30c0*/  MOV R12, 0x30e0 ;  /* 0x000030e0000c7802 */ /* 0x000fce0000000f00 */
[----:B------:R-:W-:Y:S05]  /*30d0*/  CALL.REL.NOINC `($__internal_1_$__cuda_sm3x_div_rn_noftz_f32_slowpath) ;  /* 0x0000000000187944 */ /* 0x000fea0003c00000 */
.L_x_74:
[----:B------:R-:W-:Y:S02]  /*30e0*/  FMNMX R7, R0, 1.0000000116860974231e-07, !PT ;  /* 0x33d6bf9500077809 */ /* 0x000fe40007800000 */
[----:B------:R-:W-:-:S03]  /*30f0*/  IADD3 R0, P0, PT, R4, 0x4, RZ ;  /* 0x0000000404007810 */ /* 0x000fc60007f1e0ff */
[----:B------:R0:W-:Y:S01]  /*3100*/  STG.E desc[UR6][R4.64], R7 ;  /* 0x0000000704007986 */ /* 0x0001e2000c101906 */
[----:B------:R-:W-:Y:S01]  /*3110*/  IADD3.X R9, PT, PT, RZ, R5, RZ, P0, !PT ;  /* 0x00000005ff097210 */ /* 0x000fe200007fe4ff */
[----:B------:R-:W-:Y:S08]  /*3120*/  BRA.U UP0, `(.L_x_75) ;  /* 0xfffffffd00ac7547 */ /* 0x000ff0000b83ffff */
[----:B------:R-:W-:Y:S05]  /*3130*/  EXIT ;  /* 0x000000000000794d */ /* 0x000fea0003800000 */
        .weak           $__internal_1_$__cuda_sm3x_div_rn_noftz_f32_slowpath
        .type           $__internal_1_$__cuda_sm3x_div_rn_noftz_f32_slowpath,@function
        .size           $__internal_1_$__cuda_sm3x_div_rn_noftz_f32_slowpath,(.L_x_99 - $__internal_1_$__cuda_sm3x_div_rn_noftz_f32_slowpath)
$__internal_1_$__cuda_sm3x_div_rn_noftz_f32_slowpath:
[----:B------:R-:W-:Y:S02]  /*3140*/  SHF.R.U32.HI R13, RZ, 0x17, R3 ;  /* 0x00000017ff0d7819 */ /* 0x000fe40000011603 */
[----:B------:R-:W-:Y:S02]  /*3150*/  SHF.R.U32.HI R16, RZ, 0x17, R0 ;  /* 0x00000017ff107819 */ /* 0x000fe40000011600 */
[----:B------:R-:W-:Y:S02]  /*3160*/  LOP3.LUT R13, R13, 0xff, RZ, 0xc0, !PT ;  /* 0x000000ff0d0d7812 */ /* 0x000fe400078ec0ff */
[----:B------:R-:W-:Y:S02]  /*3170*/  LOP3.LUT R16, R16, 0xff, RZ, 0xc0, !PT ;  /* 0x000000ff10107812 */ /* 0x000fe400078ec0ff */
[----:B------:R-:W-:Y:S02]  /*3180*/  IADD3 R18, PT, PT, R13, -0x1, RZ ;  /* 0xffffffff0d127810 */ /* 0x000fe40007ffe0ff */
[----:B------:R-:W-:-:S02]  /*3190*/  IADD3 R17, PT, PT, R16, -0x1, RZ ;  /* 0xffffffff10117810 */ /* 0x000fc40007ffe0ff */
[----:B------:R-:W-:Y:S02]  /*31a0*/  ISETP.GT.U32.AND P0, PT, R18, 0xfd, PT ;  /* 0x000000fd1200780c */ /* 0x000fe40003f04070 */
[----:B------:R-:W-:Y:S02]  /*31b0*/  MOV R15, R3 ;  /* 0x00000003000f7202 */ /* 0x000fe40000000f00 */
        /* <DEDUP_REMOVED lines=21> */
[----:B------:R-:W-:Y:S01]  /*3310*/  @P0 MOV R14, RZ ;  /* 0x000000ff000e0202 */ /* 0x000fe20000000f00 */
[----:B------:R-:W-:Y:S01]  /*3320*/  @!P0 FFMA R0, R0, 1.84467440737095516160e+19, RZ ;  /* 0x5f80000000008823 */ /* 0x000fe200000000ff */
[----:B------:R-:W-:Y:S01]  /*3330*/  @!P0 MOV R14, 0xffffffc0 ;  /* 0xffffffc0000e8802 */ /* 0x000fe20000000f00 */
[----:B------:R-:W-:-:S03]  /*3340*/  @!P1 FFMA R15, R3, 1.84467440737095516160e+19, RZ ;  /* 0x5f800000030f9823 */ /* 0x000fc600000000ff */
[----:B------:R-:W-:-:S07]  /*3350*/  @!P1 IADD3 R14, PT, PT, R14, 0x40, RZ ;  /* 0x000000400e0e9810 */ /* 0x000fce0007ffe0ff */
.L_x_76:
[----:B------:R-:W-:Y:S02]  /*3360*/  LEA R18, R13, 0xc0800000, 0x17 ;  /* 0xc08000000d127811 */ /* 0x000fe400078eb8ff */
[----:B------:R-:W-:Y:S02]  /*3370*/  IADD3 R16, PT, PT, R16, -0x7f, RZ ;  /* 0xffffff8110107810 */ /* 0x000fe40007ffe0ff */
[----:B------:R-:W-:-:S03]  /*3380*/  IADD3 R19, PT, PT, -R18, R15, RZ ;  /* 0x0000000f12137210 */ /* 0x000fc60007ffe1ff */
[C---:B------:R-:W-:Y:S01]  /*3390*/  IMAD R0, R16.reuse, -0x800000, R0 ;  /* 0xff80000010007824 */ /* 0x040fe200078e0200 */
[----:B------:R0:W1:Y:S01]  /*33a0*/  MUFU.RCP R18, R19 ;  /* 0x0000001300127308 */ /* 0x0000620000001000 */
[----:B------:R-:W-:Y:S01]  /*33b0*/  FADD.FTZ R15, -R19, -RZ ;  /* 0x800000ff130f7221 */ /* 0x000fe20000010100 */
[----:B0-----:R-:W-:-:S04]  /*33c0*/  IADD3 R19, PT, PT, R16, 0x7f, -R13 ;  /* 0x0000007f10137810 */ /* 0x001fc80007ffe80d */
[----:B------:R-:W-:Y:S01]  /*33d0*/  IADD3 R19, PT, PT, R19, R14, RZ ;  /* 0x0000000e13137210 */ /* 0x000fe20007ffe0ff */
[----:B-1----:R-:W-:-:S04]  /*33e0*/  FFMA R17, R18, R15, 1 ;  /* 0x3f80000012117423 */ /* 0x002fc8000000000f */
[----:B------:R-:W-:-:S04]  /*33f0*/  FFMA R17, R18, R17, R18 ;  /* 0x0000001112117223 */ /* 0x000fc80000000012 */
[----:B------:R-:W-:-:S04]  /*3400*/  FFMA R18, R0, R17, RZ ;  /* 0x0000001100127223 */ /* 0x000fc800000000ff */
[----:B------:R-:W-:-:S04]  /*3410*/  FFMA R20, R15, R18, R0 ;  /* 0x000000120f147223 */ /* 0x000fc80000000000 */
[----:B------:R-:W-:-:S04]  /*3420*/  FFMA R18, R17, R20, R18 ;  /* 0x0000001411127223 */ /* 0x000fc80000000012 */
[----:B------:R-:W-:-:S04]  /*3430*/  FFMA R15, R15, R18, R0 ;  /* 0x000000120f0f7223 */ /* 0x000fc80000000000 */
[----:B------:R-:W-:-:S05]  /*3440*/  FFMA R0, R17, R15, R18 ;  /* 0x0000000f11007223 */ /* 0x000fca0000000012 */
[----:B------:R-:W-:-:S04]  /*3450*/  SHF.R.U32.HI R13, RZ, 0x17, R0 ;  /* 0x00000017ff0d7819 */ /* 0x000fc80000011600 */
[----:B------:R-:W-:-:S04]  /*3460*/  LOP3.LUT R13, R13, 0xff, RZ, 0xc0, !PT ;  /* 0x000000ff0d0d7812 */ /* 0x000fc800078ec0ff */
[----:B------:R-:W-:-:S04]  /*3470*/  IADD3 R13, PT, PT, R13, R19, RZ ;  /* 0x000000130d0d7210 */ /* 0x000fc80007ffe0ff */
[----:B------:R-:W-:-:S04]  /*3480*/  IADD3 R14, PT, PT, R13, -0x1, RZ ;  /* 0xffffffff0d0e7810 */ /* 0x000fc80007ffe0ff */
        /* <DEDUP_REMOVED lines=9> */
[-CC-:B------:R-:W-:Y:S01]  /*3520*/  FFMA.RZ R14, R17, R15.reuse, R18.reuse ;  /* 0x0000000f110e7223 */ /* 0x180fe2000000c012 */
[C---:B------:R-:W-:Y:S02]  /*3530*/  ISETP.NE.AND P3, PT, R13.reuse, RZ, PT ;  /* 0x000000ff0d00720c */ /* 0x040fe40003f65270 */
[----:B------:R-:W-:Y:S02]  /*3540*/  ISETP.NE.AND P1, PT, R13, RZ, PT ;  /* 0x000000ff0d00720c */ /* 0x000fe40003f25270 */
[----:B------:R-:W-:Y:S01]  /*3550*/  LOP3.LUT R16, R14, 0x7fffff, RZ, 0xc0, !PT ;  /* 0x007fffff0e107812 */ /* 0x000fe200078ec0ff */
[CCC-:B------:R-:W-:Y:S01]  /*3560*/  FFMA.RP R14, R17.reuse, R15.reuse, R18.reuse ;  /* 0x0000000f110e7223 */ /* 0x1c0fe20000008012 */
[----:B------:R-:W-:Y:S01]  /*3570*/  FFMA.RM R15, R17, R15, R18 ;  /* 0x0000000f110f7223 */ /* 0x000fe20000004012 */
[----:B------:R-:W-:Y:S02]  /*3580*/  IADD3 R17, PT, PT, R13, 0x20, RZ ;  /* 0x000000200d117810 */ /* 0x000fe40007ffe0ff */
[----:B------:R-:W-:-:S02]  /*3590*/  LOP3.LUT R16, R16, 0x800000, RZ, 0xfc, !PT ;  /* 0x0080000010107812 */ /* 0x000fc400078efcff */
[----:B------:R-:W-:Y:S02]  /*35a0*/  IADD3 R13, PT, PT, -R13, RZ, RZ ;  /* 0x000000ff0d0d7210 */ /* 0x000fe40007ffe1ff */
[----:B------:R-:W-:Y:S02]  /*35b0*/  SHF.L.U32 R17, R16, R17, RZ ;  /* 0x0000001110117219 */ /* 0x000fe400000006ff */
[----:B------:R-:W-:Y:S02]  /*35c0*/  FSETP.NEU.FTZ.AND P0, PT, R14, R15, PT ;  /* 0x0000000f0e00720b */ /* 0x000fe40003f1d000 */
[----:B------:R-:W-:Y:S02]  /*35d0*/  SEL R13, R13, RZ, P3 ;  /* 0x000000ff0d0d7207 */ /* 0x000fe40001800000 */
[----:B------:R-:W-:Y:S02]  /*35e0*/  ISETP.NE.AND P1, PT, R17, RZ, P1 ;  /* 0x000000ff1100720c */ /* 0x000fe40000f25270 */
[----:B------:R-:W-:-:S02]  /*35f0*/  SHF.R.U32.HI R13, RZ, R13, R16 ;  /* 0x0000000dff0d7219 */ /* 0x000fc40000011610 */
[----:B------:R-:W-:Y:S02]  /*3600*/  PLOP3.LUT P0, PT, P0, P1, PT, 0xf8, 0x8f ;  /* 0x00000000008f781c */ /* 0x000fe40000703f70 */
[----:B------:R-:W-:Y:S02]  /*3610*/  SHF.R.U32.HI R15, RZ, 0x1, R13 ;  /* 0x00000001ff0f7819 */ /* 0x000fe4000001160d */
[----:B------:R-:W-:-:S04]  /*3620*/  SEL R14, RZ, 0x1, !P0 ;  /* 0x00000001ff0e7807 */ /* 0x000fc80004000000 */
[----:B------:R-:W-:-:S04]  /*3630*/  LOP3.LUT R14, R14, 0x1, R15, 0xf8, !PT ;  /* 0x000000010e0e7812 */ /* 0x000fc800078ef80f */
[----:B------:R-:W-:-:S04]  /*3640*/  LOP3.LUT R14, R14, R13, RZ, 0xc0, !PT ;  /* 0x0000000d0e0e7212 */ /* 0x000fc800078ec0ff */
[----:B------:R-:W-:-:S04]  /*3650*/  IADD3 R15, PT, PT, R15, R14, RZ ;  /* 0x0000000e0f0f7210 */ /* 0x000fc80007ffe0ff */
[----:B------:R-:W-:Y:S01]  /*3660*/  LOP3.LUT R0, R15, R0, RZ, 0xfc, !PT ;  /* 0x000000000f007212 */ /* 0x000fe200078efcff */
[----:B------:R-:W-:Y:S06]  /*3670*/  BRA `(.L_x_83) ;  /* 0x0000000000347947 */ /* 0x000fec0003800000 */
.L_x_82:
[----:B------:R-:W-:-:S04]  /*3680*/  LOP3.LUT R0, R0, 0x80000000, RZ, 0xc0, !PT ;  /* 0x8000000000007812 */ /* 0x000fc800078ec0ff */
[----:B------:R-:W-:Y:S01]  /*3690*/  LOP3.LUT R0, R0, 0x7f800000, RZ, 0xfc, !PT ;  /* 0x7f80000000007812 */ /* 0x000fe200078efcff */
[----:B------:R-:W-:Y:S06]  /*36a0*/  BRA `(.L_x_83) ;  /* 0x0000000000287947 */ /* 0x000fec0003800000 */
.L_x_81:
[----:B------:R-:W-:Y:S01]  /*36b0*/  LEA R0, R19, R0, 0x17 ;  /* 0x0000000013007211 */ /* 0x000fe200078eb8ff */
[----:B------:R-:W-:Y:S06]  /*36c0*/  BRA `(.L_x_83) ;  /* 0x0000000000207947 */ /* 0x000fec0003800000 */
.L_x_80:
[----:B------:R-:W-:-:S04]  /*36d0*/  LOP3.LUT R0, R15, 0x80000000, R0, 0x48, !PT ;  /* 0x800000000f007812 */ /* 0x000fc800078e4800 */
[----:B------:R-:W-:Y:S01]  /*36e0*/  LOP3.LUT R0, R0, 0x7f800000, RZ, 0xfc, !PT ;  /* 0x7f80000000007812 */ /* 0x000fe200078efcff */
[----:B------:R-:W-:Y:S06]  /*36f0*/  BRA `(.L_x_83) ;  /* 0x0000000000147947 */ /* 0x000fec0003800000 */
.L_x_79:
[----:B------:R-:W-:Y:S01]  /*3700*/  LOP3.LUT R0, R15, 0x80000000, R0, 0x48, !PT ;  /* 0x800000000f007812 */ /* 0x000fe200078e4800 */
[----:B------:R-:W-:Y:S06]  /*3710*/  BRA `(.L_x_83) ;  /* 0x00000000000c7947 */ /* 0x000fec0003800000 */
.L_x_78:
[----:B------:R-:W0:Y:S01]  /*3720*/  MUFU.RSQ R0, -QNAN ;  /* 0xffc0000000007908 */ /* 0x000e220000001400 */
[----:B------:R-:W-:Y:S05]  /*3730*/  BRA `(.L_x_83) ;  /* 0x0000000000047947 */ /* 0x000fea0003800000 */
.L_x_77:
[----:B------:R-:W-:-:S07]  /*3740*/  FADD.FTZ R0, R0, R3 ;  /* 0x0000000300007221 */ /* 0x000fce0000010000 */
.L_x_83:
[----:B------:R-:W-:-:S04]  /*3750*/  HFMA2 R13, -RZ, RZ, 0, 0 ;  /* 0x00000000ff0d7431 */ /* 0x000fc800000001ff */
[----:B0-----:R-:W-:Y:S05]  /*3760*/  RET.REL.NODEC R12 `(_Z25softmax_activation_kernelPfii) ;  /* 0xffffffc80c247950 */ /* 0x001fea0003c3ffff */
.L_x_84:
        /* <DEDUP_REMOVED lines=9> */
.L_x_99:


//--------------------- .text._Z15add_bias_kernelPfS_ii --------------------------
	.section	.text._Z15add_bias_kernelPfS_ii,"ax",@progbits
	.align	128
        .global         _Z15add_bias_kernelPfS_ii
        .type           _Z15add_bias_kernelPfS_ii,@function
        .size           _Z15add_bias_kernelPfS_ii,(.L_x_106 - _Z15add_bias_kernelPfS_ii)
        .other          _Z15add_bias_kernelPfS_ii,@"STO_CUDA_ENTRY STV_DEFAULT"
_Z15add_bias_kernelPfS_ii:
.text._Z15add_bias_kernelPfS_ii:
[----:B------:R-:W-:Y:S08]  /*0000*/  LDC R1, c[0x0][0x37c] ;  /* 0x0000df00ff017b82 */ /* 0x000ff00000000800 */
[----:B------:R-:W0:Y:S01]  /*0010*/  LDC R8, c[0x0][0x394] ;  /* 0x0000e500ff087b82 */ /* 0x000e220000000800 */
[----:B------:R-:W1:Y:S07]  /*0020*/  S2R R4, SR_TID.X ;  /* 0x0000000000047919 */ /* 0x000e6e0000002100 */
[----:B------:R-:W1:Y:S08]  /*0030*/  S2UR UR4, SR_CTAID.X ;  /* 0x00000000000479c3 */ /* 0x000e700000002500 */
[----:B------:R-:W1:Y:S01]  /*0040*/  LDC R7, c[0x0][0x360] ;  /* 0x0000d800ff077b82 */ /* 0x000e620000000800 */
[----:B0-----:R-:W-:-:S04]  /*0050*/  IABS R9, R8 ;  /* 0x0000000800097213 */ /* 0x001fc80000000000 */
[----:B------:R-:W0:Y:S01]  /*0060*/  I2F.RP R0, R9 ;  /* 0x0000000900007306 */ /* 0x000e220000209400 */
[----:B-1----:R-:W-:Y:S01]  /*0070*/  IMAD R7, R7, UR4, R4 ;  /* 0x0000000407077c24 */ /* 0x002fe2000f8e0204 */
[----:B------:R-:W1:Y:S06]  /*0080*/  LDCU UR4, c[0x0][0x390] ;  /* 0x00007200ff0477ac */ /* 0x000e6c0008000800 */
[----:B0-----:R-:W0:Y:S02]  /*0090*/  MUFU.RCP R0, R0 ;  /* 0x0000000000007308 */ /* 0x001e240000001000 */
[----:B0-----:R-:W-:Y:S01]  /*00a0*/  VIADD R2, R0, 0xffffffe ;  /* 0x0ffffffe00027836 */ /* 0x001fe20000000000 */
[----:B------:R-:W-:-:S05]  /*00b0*/  IABS R0, R7 ;  /* 0x0000000700007213 */ /* 0x000fca0000000000 */
[----:B------:R0:W2:Y:S02]  /*00c0*/  F2I.FTZ.U32.TRUNC.NTZ R3, R2 ;  /* 0x0000000200037305 */ /* 0x0000a4000021f000 */
[----:B0-----:R-:W-:Y:S02]  /*00d0*/  IMAD.MOV.U32 R2, RZ, RZ, RZ ;  /* 0x000000ffff027224 */ /* 0x001fe400078e00ff */
[----:B--2---:R-:W-:-:S04]  /*00e0*/  IMAD.MOV R6, RZ, RZ, -R3 ;  /* 0x000000ffff067224 */ /* 0x004fc800078e0a03 */
[----:B------:R-:W-:Y:S01]  /*00f0*/  IMAD R5, R6, R9, RZ ;  /* 0x0000000906057224 */ /* 0x000fe200078e02ff */
[----:B------:R-:W-:-:S03]  /*0100*/  LOP3.LUT R6, RZ, R8, RZ, 0x33, !PT ;  /* 0x00000008ff067212 */ /* 0x000fc600078e33ff */
[----:B------:R-:W-:Y:S01]  /*0110*/  IMAD.HI.U32 R3, R3, R5, R2 ;  /* 0x0000000503037227 */ /* 0x000fe200078e0002 */
[----:B------:R-:W-:-:S04]  /*0120*/  LOP3.LUT R2, R7, R8, RZ, 0x3c, !PT ;  /* 0x0000000807027212 */ /* 0x000fc800078e3cff */
[----:B------:R-:W-:Y:S01]  /*0130*/  ISETP.GE.AND P0, PT, R2, RZ, PT ;  /* 0x000000ff0200720c */ /* 0x000fe20003f06270 */
[----:B------:R-:W-:-:S05]  /*0140*/  IMAD.HI.U32 R3, R3, R0, RZ ;  /* 0x0000000003037227 */ /* 0x000fca00078e00ff */
[----:B------:R-:W-:-:S05]  /*0150*/  IADD3 R4, PT, PT, -R3, RZ, RZ ;  /* 0x000000ff03047210 */ /* 0x000fca0007ffe1ff */
[----:B------:R-:W-:-:S05]  /*0160*/  IMAD R0, R9, R4, R0 ;  /* 0x0000000409007224 */ /* 0x000fca00078e0200 */
[----:B------:R-:W-:-:S13]  /*0170*/  ISETP.GT.U32.AND P2, PT, R9, R0, PT ;  /* 0x000000000900720c */ /* 0x000fda0003f44070 */
[----:B------:R-:W-:Y:S02]  /*0180*/  @!P2 IMAD.IADD R0, R0, 0x1, -R9 ;  /* 0x000000010000a824 */ /* 0x000fe400078e0a09 */
[----:B------:R-:W-:-:S03]  /*0190*/  @!P2 VIADD R3, R3, 0x1 ;  /* 0x000000010303a836 */ /* 0x000fc60000000000 */
[----:B------:R-:W-:-:S13]  /*01a0*/  ISETP.GE.U32.AND P1, PT, R0, R9, PT ;  /* 0x000000090000720c */ /* 0x000fda0003f26070 */
[----:B------:R-:W-:Y:S02]  /*01b0*/  @P1 IADD3 R3, PT, PT, R3, 0x1, RZ ;  /* 0x0000000103031810 */ /* 0x000fe40007ffe0ff */
[----:B------:R-:W-:-:S03]  /*01c0*/  ISETP.NE.AND P1, PT, R8, RZ, PT ;  /* 0x000000ff0800720c */ /* 0x000fc60003f25270 */
[----:B------:R-:W-:-:S05]  /*01d0*/  @!P0 IMAD.MOV R3, RZ, RZ, -R3 ;  /* 0x000000ffff038224 */ /* 0x000fca00078e0a03 */
[----:B------:R-:W-:-:S04]  /*01e0*/  SEL R3, R6, R3, !P1 ;  /* 0x0000000306037207 */ /* 0x000fc80004800000 */
[----:B-1----:R-:W-:-:S04]  /*01f0*/  ISETP.GE.AND P0, PT, R3, UR4, PT ;  /* 0x0000000403007c0c */ /* 0x002fc8000bf06270 */
[----:B------:R-:W-:-:S13]  /*0200*/  ISETP.LT.OR P0, PT, R8, RZ, P0 ;  /* 0x000000ff0800720c */ /* 0x000fda0000701670 */
[----:B------:R-:W-:Y:S05]  /*0210*/  @P0 EXIT ;  /* 0x000000000000094d */ /* 0x000fea0003800000 */
[----:B------:R-:W0:Y:S01]  /*0220*/  LDC.64 R2, c[0x0][0x388] ;  /* 0x0000e200ff027b82 */ /* 0x000e220000000a00 */
[----:B------:R-:W-:Y:S01]  /*0230*/  ISETP.GE.AND P2, PT, R7, RZ, PT ;  /* 0x000000ff0700720c */ /* 0x000fe20003f46270 */
[----:B------:R-:W1:Y:S01]  /*0240*/  LDCU.64 UR4, c[0x0][0x358] ;  /* 0x00006b00ff0477ac */ /* 0x000e620008000a00 */
[----:B------:R-:W-:Y:S01]  /*0250*/  ISETP.GT.U32.AND P0, PT, R9, R0, PT ;  /* 0x000000000900720c */ /* 0x000fe20003f04070 */
[----:B------:R-:W-:-:S04]  /*0260*/  IMAD.IADD R9, R0, 0x1, -R9 ;  /* 0x0000000100097824 */ /* 0x000fc800078e0a09 */
[----:B------:R-:W2:Y:S01]  /*0270*/  LDC.64 R4, c[0x0][0x380] ;  /* 0x0000e000ff047b82 */ /* 0x000ea20000000a00 */
[----:B------:R-:W-:-:S05]  /*0280*/  SEL R9, R9, R0, !P0 ;  /* 0x0000000009097207 */ /* 0x000fca0004000000 */
[----:B------:R-:W-:-:S04]  /*0290*/  @!P2 IADD3 R9, PT, PT, -R9, RZ, RZ ;  /* 0x000000ff0909a210 */ /* 0x000fc80007ffe1ff */
[----:B------:R-:W-:-:S05]  /*02a0*/  SEL R9, R6, R9, !P1 ;  /* 0x0000000906097207 */ /* 0x000fca0004800000 */
[----:B0-----:R-:W-:-:S06]  /*02b0*/  IMAD.WIDE R2, R9, 0x4, R2 ;  /* 0x0000000409027825 */ /* 0x001fcc00078e0202 */
[----:B-1----:R-:W3:Y:S01]  /*02c0*/  LDG.E R2, desc[UR4][R2.64] ;  /* 0x0000000402027981 */ /* 0x002ee2000c1e1900 */
[----:B--2---:R-:W-:-:S05]  /*02d0*/  IMAD.WIDE R4, R7, 0x4, R4 ;  /* 0x0000000407047825 */ /* 0x004fca00078e0204 */
[----:B------:R-:W3:Y:S02]  /*02e0*/  LDG.E R7, desc[UR4][R4.64] ;  /* 0x0000000404077981 */ /* 0x000ee4000c1e1900 */
[----:B---3--:R-:W-:-:S05]  /*02f0*/  FADD R7, R2, R7 ;  /* 0x0000000702077221 */ /* 0x008fca0000000000 */
[----:B------:R-:W-:Y:S01]  /*0300*/  STG.E desc[UR4][R4.64], R7 ;  /* 0x0000000704007986 */ /* 0x000fe2000c101904 */
[----:B------:R-:W-:Y:S05]  /*0310*/  EXIT ;  /* 0x000000000000794d */ /* 0x000fea0003800000 */
.L_x_85:
        /* <DEDUP_REMOVED lines=14> */
.L_x_106:


//--------------------- .text._Z22activation_relu_kernelPfi --------------------------
	.section	.text._Z22activation_relu_kernelPfi,"ax",@progbits
	.align	128
        .global         _Z22activation_relu_kernelPfi
        .type           _Z22activation_relu_kernelPfi,@function
        .size           _Z22activation_relu_kernelPfi,(.L_x_107 - _Z22activation_relu_kernelPfi)
        .other          _Z22activation_relu_kernelPfi,@"STO_CUDA_ENTRY STV_DEFAULT"
_Z22activation_relu_kernelPfi:
.text._Z22activation_relu_kernelPfi:
        /* <DEDUP_REMOVED lines=11> */
[----:B-1----:R-:W2:Y:S02]  /*00b0*/  LDG.E R0, desc[UR4][R2.64] ;  /* 0x0000000402007981 */ /* 0x002ea4000c1e1900 */
[----:B--2---:R-:W-:-:S05]  /*00c0*/  FMNMX R5, RZ, R0, !PT ;  /* 0x00000000ff057209 */ /* 0x004fca0007800000 */
[----:B------:R-:W-:Y:S01]  /*00d0*/  STG.E desc[UR4][R2.64], R5 ;  /* 0x0000000502007986 */ /* 0x000fe2000c101904 */
[----:B------:R-:W-:Y:S05]  /*00e0*/  EXIT ;  /* 0x000000000000794d */ /* 0x000fea0003800000 */
.L_x_86:
        /* <DEDUP_REMOVED lines=9> */
.L_x_107:


//--------------------- .text._Z20gemm_tn_tiled_kernelPfS_S_iii --------------------------
	.section	.text._Z20gemm_tn_tiled_kernelPfS_S_iii,"ax",@progbits
	.align	128
        .global         _Z20gemm_tn_tiled_kernelPfS_S_iii
        .type           _Z20gemm_tn_tiled_kernelPfS_S_iii,@function
        .size           _Z20gemm_tn_tiled_kernelPfS_S_iii,(.L_x_108 - _Z20gemm_tn_tiled_kernelPfS_S_iii)
        .other          _Z20gemm_tn_tiled_kernelPfS_S_iii,@"STO_CUDA_ENTRY STV_DEFAULT"
_Z20gemm_tn_tiled_kernelPfS_S_iii:
.text._Z20gemm_tn_tiled_kernelPfS_S_iii:
[----:B------:R-:W-:Y:S01]  /*0000*/  LDC R1, c[0x0][0x37c] ;  /* 0x0000df00ff017b82 */ /* 0x000fe20000000800 */
[----:B------:R-:W0:Y:S01]  /*0010*/  S2R R14, SR_CTAID.Y ;  /* 0x00000000000e7919 */ /* 0x000e220000002600 */
[----:B------:R-:W1:Y:S01]  /*0020*/  LDCU UR7, c[0x0][0x398] ;  /* 0x00007300ff0777ac */ /* 0x000e620008000800 */
[----:B------:R-:W-:Y:S01]  /*0030*/  HFMA2 R20, -RZ, RZ, 0, 0 ;  /* 0x00000000ff147431 */ /* 0x000fe200000001ff */
[----:B------:R-:W0:Y:S01]  /*0040*/  S2R R0, SR_TID.Y ;  /* 0x0000000000007919 */ /* 0x000e220000002200 */
[----:B------:R-:W2:Y:S01]  /*0050*/  LDCU.64 UR8, c[0x0][0x358] ;  /* 0x00006b00ff0877ac */ /* 0x000ea20008000a00 */
[----:B------:R-:W3:Y:S01]  /*0060*/  S2R R15, SR_CTAID.X ;  /* 0x00000000000f7919 */ /* 0x000ee20000002500 */
[----:B------:R-:W3:Y:S01]  /*0070*/  S2R R13, SR_TID.X ;  /* 0x00000000000d7919 */ /* 0x000ee20000002100 */
[----:B-1----:R-:W-:Y:S01]  /*0080*/  UISETP.GE.AND UP0, UPT, UR7, 0x1, UPT ;  /* 0x000000010700788c */ /* 0x002fe2000bf06270 */
[----:B0-----:R-:W-:Y:S02]  /*0090*/  LEA R3, R14, R0, 0x4 ;  /* 0x000000000e037211 */ /* 0x001fe400078e20ff */
[----:B---3--:R-:W-:-:S06]  /*00a0*/  LEA R4, R15, R13, 0x4 ;  /* 0x0000000d0f047211 */ /* 0x008fcc00078e20ff */
[----:B--2---:R-:W-:Y:S05]  /*00b0*/  BRA.U !UP0, `(.L_x_87) ;  /* 0x0000000d08cc7547 */ /* 0x004fea000b800000 */
[----:B------:R-:W0:Y:S01]  /*00c0*/  S2UR UR6, SR_CgaCtaId ;  /* 0x00000000000679c3 */ /* 0x000e220000008800 */
[----:B------:R-:W-:Y:S01]  /*00d0*/  UMOV UR4, 0x400 ;  /* 0x0000040000047882 */ /* 0x000fe20000000000 */
[----:B------:R-:W-:Y:S01]  /*00e0*/  UISETP.GE.U32.AND UP0, UPT, UR7, 0x11, UPT ;  /* 0x000000110700788c */ /* 0x000fe2000bf06070 */
[----:B------:R-:W-:Y:S01]  /*00f0*/  LEA R5, R14, R13, 0x4 ;  /* 0x0000000d0e057211 */ /* 0x000fe200078e20ff */
[----:B------:R-:W-:Y:S01]  /*0100*/  UIADD3 UR5, UPT, UPT, UR4, 0x400, URZ ;  /* 0x0000040004057890 */ /* 0x000fe2000fffe0ff */
[----:B------:R-:W-:Y:S01]  /*0110*/  MOV R20, RZ ;  /* 0x000000ff00147202 */ /* 0x000fe20000000f00 */
[----:B0-----:R-:W-:Y:S02]  /*0120*/  ULEA UR4, UR6, UR4, 0x18 ;  /* 0x0000000406047291 */ /* 0x001fe4000f8ec0ff */
[----:B------:R-:W-:Y:S02]  /*0130*/  ULEA UR5, UR6, UR5, 0x18 ;  /* 0x0000000506057291 */ /* 0x000fe4000f8ec0ff */
[----:B------:R-:W-:-:S02]  /*0140*/  UIADD3 UR6, UPT, UPT, UR7, 0xf, URZ ;  /* 0x0000000f07067890 */ /* 0x000fc4000fffe0ff */
[C---:B------:R-:W-:Y:S01]  /*0150*/  LEA R9, R0.reuse, UR4, 0x6 ;  /* 0x0000000400097c11 */ /* 0x040fe2000f8e30ff */
[----:B------:R-:W-:Y:S01]  /*0160*/  UMOV UR4, URZ ;  /* 0x000000ff00047c82 */ /* 0x000fe20008000000 */
[C---:B------:R-:W-:Y:S02]  /*0170*/  LEA R7, R13.reuse, UR5, 0x2 ;  /* 0x000000050d077c11 */ /* 0x040fe4000f8e10ff */
[----:B------:R-:W-:Y:S01]  /*0180*/  LEA R6, R13, R9, 0x2 ;  /* 0x000000090d067211 */ /* 0x000fe200078e10ff */
[C---:B------:R-:W-:Y:S01]  /*0190*/  IMAD R8, R0.reuse, -0x3c, R9 ;  /* 0xffffffc400087824 */ /* 0x040fe200078e0209 */
[----:B------:R-:W-:Y:S01]  /*01a0*/  LEA R9, R0, R7, 0x6 ;  /* 0x0000000700097211 */ /* 0x000fe200078e30ff */
[----:B------:R-:W-:Y:S06]  /*01b0*/  BRA.U !UP0, `(.L_x_88) ;  /* 0x0000000908707547 */ /* 0x000fec000b800000 */
[----:B------:R-:W0:Y:S01]  /*01c0*/  LDCU UR5, c[0x0][0x39c] ;  /* 0x00007380ff0577ac */ /* 0x000e220008000800 */
[----:B------:R-:W1:Y:S01]  /*01d0*/  LDC R11, c[0x0][0x3a0] ;  /* 0x0000e800ff0b7b82 */ /* 0x000e620000000800 */
[----:B------:R-:W-:Y:S01]  /*01e0*/  IADD3 R2, PT, PT, R0, 0x10, RZ ;  /* 0x0000001000027810 */ /* 0x000fe20007ffe0ff */
[----:B------:R-:W2:Y:S01]  /*01f0*/  LDCU UR10, c[0x0][0x3a0] ;  /* 0x00007400ff0a77ac */ /* 0x000ea20008000800 */
[----:B------:R-:W-:Y:S01]  /*0200*/  MOV R20, RZ ;  /* 0x000000ff00147202 */ /* 0x000fe20000000f00 */
[----:B------:R-:W-:-:S04]  /*0210*/  USHF.R.U32.HI UR4, URZ, 0x4, UR6 ;  /* 0x00000004ff047899 */ /* 0x000fc80008011606 */
[----:B------:R-:W3:Y:S01]  /*0220*/  LDC R10, c[0x0][0x39c] ;  /* 0x0000e700ff0a7b82 */ /* 0x000ee20000000800 */
[----:B------:R-:W4:Y:S01]  /*0230*/  LDCU UR7, c[0x0][0x398] ;  /* 0x00007300ff0777ac */ /* 0x000f220008000800 */
[----:B------:R-:W-:Y:S01]  /*0240*/  ULOP3.LUT UR4, UR4, 0x7fffffe, URZ, 0xc0, !UPT ;  /* 0x07fffffe04047892 */ /* 0x000fe2000f8ec0ff */
[C-C-:B0-----:R-:W-:Y:S01]  /*0250*/  IMAD R19, R2.reuse, UR5, R13.reuse ;  /* 0x0000000502137c24 */ /* 0x141fe2000f8e020d */
[----:B------:R-:W-:Y:S02]  /*0260*/  ISETP.GE.AND P1, PT, R5, UR5, PT ;  /* 0x0000000505007c0c */ /* 0x000fe4000bf26270 */
[----:B------:R-:W-:Y:S01]  /*0270*/  UIADD3 UR4, UPT, UPT, -UR4, URZ, URZ ;  /* 0x000000ff04047290 */ /* 0x000fe2000fffe1ff */
[--C-:B--2---:R-:W-:Y:S01]  /*0280*/  IMAD R2, R2, UR10, R13.reuse ;  /* 0x0000000a02027c24 */ /* 0x104fe2000f8e020d */
[----:B------:R-:W-:Y:S01]  /*0290*/  LEA R19, R14, R19, 0x4 ;  /* 0x000000130e137211 */ /* 0x000fe200078e20ff */
[C-C-:B------:R-:W-:Y:S02]  /*02a0*/  IMAD R18, R0.reuse, UR10, R13.reuse ;  /* 0x0000000a00127c24 */ /* 0x140fe4000f8e020d */
[----:B------:R-:W-:Y:S01]  /*02b0*/  IMAD R13, R0, UR5, R13 ;  /* 0x00000005000d7c24 */ /* 0x000fe2000f8e020d */
[----:B------:R-:W-:-:S02]  /*02c0*/  LEA R12, R15, R2, 0x4 ;  /* 0x000000020f0c7211 */ /* 0x000fc400078e20ff */
[----:B------:R-:W-:Y:S02]  /*02d0*/  LEA R18, R15, R18, 0x4 ;  /* 0x000000120f127211 */ /* 0x000fe400078e20ff */
[----:B------:R-:W-:Y:S02]  /*02e0*/  LEA R13, R14, R13, 0x4 ;  /* 0x0000000d0e0d7211 */ /* 0x000fe400078e20ff */
[----:B----4-:R-:W-:-:S07]  /*02f0*/  MOV R2, R0 ;  /* 0x0000000000027202 */ /* 0x010fce0000000f00 */
.L_x_89:
[C---:B------:R-:W-:Y:S01]  /*0300*/  ISETP.GE.AND P0, PT, R2.reuse, UR7, PT ;  /* 0x0000000702007c0c */ /* 0x040fe2000bf06270 */
[----:B------:R-:W-:Y:S01]  /*0310*/  HFMA2 R25, -RZ, RZ, 0, 0 ;  /* 0x00000000ff197431 */ /* 0x000fe200000001ff */
[----:B------:R-:W-:Y:S02]  /*0320*/  ISETP.GE.OR P2, PT, R2, UR7, P1 ;  /* 0x0000000702007c0c */ /* 0x000fe40008f46670 */
[----:B-1----:R-:W-:Y:S02]  /*0330*/  ISETP.GE.OR P0, PT, R4, R11, P0 ;  /* 0x0000000b0400720c */ /* 0x002fe40000706670 */
[----:B------:R-:W-:-:S09]  /*0340*/  MOV R26, RZ ;  /* 0x000000ff001a7202 */ /* 0x000fd20000000f00 */
[----:B------:R-:W0:Y:S08]  /*0350*/  @!P2 LDC.64 R16, c[0x0][0x380] ;  /* 0x0000e000ff10ab82 */ /* 0x000e300000000a00 */
[----:B------:R-:W1:Y:S01]  /*0360*/  @!P0 LDC.64 R14, c[0x0][0x388] ;  /* 0x0000e200ff0e8b82 */ /* 0x000e620000000a00 */
[----:B0-----:R-:W-:-:S05]  /*0370*/  @!P2 IMAD.WIDE R16, R13, 0x4, R16 ;  /* 0x000000040d10a825 */ /* 0x001fca00078e0210 */
[----:B------:R-:W2:Y:S01]  /*0380*/  @!P2 LDG.E R25, desc[UR8][R16.64] ;  /* 0x000000081019a981 */ /* 0x000ea2000c1e1900 */
[----:B-1----:R-:W-:-:S05]  /*0390*/  @!P0 IMAD.WIDE R14, R18, 0x4, R14 ;  /* 0x00000004120e8825 */ /* 0x002fca00078e020e */
[----:B------:R-:W4:Y:S04]  /*03a0*/  @!P0 LDG.E R26, desc[UR8][R14.64] ;  /* 0x000000080e1a8981 */ /* 0x000f28000c1e1900 */
[----:B--2---:R-:W-:Y:S04]  /*03b0*/  STS [R6], R25 ;  /* 0x0000001906007388 */ /* 0x004fe80000000800 */
[----:B----4-:R-:W-:Y:S01]  /*03c0*/  STS [R9], R26 ;  /* 0x0000001a09007388 */ /* 0x010fe20000000800 */
[----:B------:R-:W-:Y:S06]  /*03d0*/  BAR.SYNC.DEFER_BLOCKING 0x0 ;  /* 0x0000000000007b1d */ /* 0x000fec0000010000 */
[----:B------:R-:W-:Y:S04]  /*03e0*/  LDS R27, [R8] ;  /* 0x00000000081b7984 */ /* 0x000fe80000000800 */
[----:B------:R-:W0:Y:S04]  /*03f0*/  LDS R28, [R7] ;  /* 0x00000000071c7984 */ /* 0x000e280000000800 */
[----:B------:R-:W-:Y:S04]  /*0400*/  LDS R29, [R8+0x40] ;  /* 0x00004000081d7984 */ /* 0x000fe80000000800 */
[----:B------:R-:W1:Y:S04]  /*0410*/  LDS R14, [R7+0x40] ;  /* 0x00004000070e7984 */ /* 0x000e680000000800 */
[----:B------:R-:W-:Y:S04]  /*0420*/  LDS R24, [R8+0x80] ;  /* 0x0000800008187984 */ /* 0x000fe80000000800 */
[----:B------:R-:W2:Y:S04]  /*0430*/  LDS R23, [R7+0x80] ;  /* 0x0000800007177984 */ /* 0x000ea80000000800 */
[----:B------:R-:W-:Y:S04]  /*0440*/  LDS R21, [R8+0xc0] ;  /* 0x0000c00008157984 */ /* 0x000fe80000000800 */
[----:B------:R-:W4:Y:S04]  /*0450*/  LDS R22, [R7+0xc0] ;  /* 0x0000c00007167984 */ /* 0x000f280000000800 */
[----:B------:R-:W-:Y:S04]  /*0460*/  LDS R17, [R8+0x100] ;  /* 0x0001000008117984 */ /* 0x000fe80000000800 */
[----:B------:R-:W5:Y:S04]  /*0470*/  LDS R16, [R7+0x100] ;  /* 0x0001000007107984 */ /* 0x000f680000000800 */
[----:B------:R-:W-:Y:S01]  /*0480*/  LDS R15, [R8+0x140] ;  /* 0x00014000080f7984 */ /* 0x000fe20000000800 */
[----:B0-----:R-:W-:-:S03]  /*0490*/  FFMA R27, R27, R28, R20 ;  /* 0x0000001c1b1b7223 */ /* 0x001fc60000000014 */
[----:B------:R-:W-:Y:S01]  /*04a0*/  LDS R25, [R7+0x1c0] ;  /* 0x0001c00007197984 */ /* 0x000fe20000000800 */
[----:B-1----:R-:W-:-:S03]  /*04b0*/  FFMA R27, R29, R14, R27 ;  /* 0x0000000e1d1b7223 */ /* 0x002fc6000000001b */
[----:B------:R-:W0:Y:S01]  /*04c0*/  LDS R14, [R7+0x140] ;  /* 0x00014000070e7984 */ /* 0x000e220000000800 */
[----:B--2---:R-:W-:-:S03]  /*04d0*/  FFMA R20, R24, R23, R27 ;  /* 0x0000001718147223 */ /* 0x004fc6000000001b */
[----:B------:R-:W-:Y:S04]  /*04e0*/  LDS R23, [R8+0x180] ;  /* 0x0001800008177984 */ /* 0x000fe80000000800 */
[----:B------:R-:W1:Y:S01]  /*04f0*/  LDS R24, [R7+0x180] ;  /* 0x0001800007187984 */ /* 0x000e620000000800 */
[----:B----4-:R-:W-:-:S03]  /*0500*/  FFMA R26, R21, R22, R20 ;  /* 0x00000016151a7223 */ /* 0x010fc60000000014 */
[----:B------:R-:W2:Y:S04]  /*0510*/  LDS R22, [R8+0x1c0] ;  /* 0x0001c00008167984 */ /* 0x000ea80000000800 */
[----:B------:R-:W-:Y:S04]  /*0520*/  LDS R20, [R8+0x200] ;  /* 0x0002000008147984 */ /* 0x000fe80000000800 */
[----:B------:R-:W4:Y:S01]  /*0530*/  LDS R21, [R7+0x200] ;  /* 0x0002000007157984 */ /* 0x000f220000000800 */
[----:B-----5:R-:W-:-:S03]  /*0540*/  FFMA R26, R17, R16, R26 ;  /* 0x00000010111a7223 */ /* 0x020fc6000000001a */
[----:B------:R-:W-:Y:S04]  /*0550*/  LDS R17, [R8+0x240] ;  /* 0x0002400008117984 */ /* 0x000fe80000000800 */
[----:B------:R-:W5:Y:S04]  /*0560*/  LDS R16, [R7+0x240] ;  /* 0x0002400007107984 */ /* 0x000f680000000800 */
[----:B------:R-:W-:Y:S01]  /*0570*/  LDS R27, [R8+0x340] ;  /* 0x00034000081b7984 */ /* 0x000fe20000000800 */
[----:B0-----:R-:W-:Y:S01]  /*0580*/  FFMA R14, R15, R14, R26 ;  /* 0x0000000e0f0e7223 */ /* 0x001fe2000000001a */
[----:B------:R-:W-:-:S03]  /*0590*/  IADD3 R26, PT, PT, R2, 0x10, RZ ;  /* 0x00000010021a7810 */ /* 0x000fc60007ffe0ff */
[----:B-1----:R-:W-:Y:S02]  /*05a0*/  FFMA R15, R23, R24, R14 ;  /* 0x00000018170f7223 */ /* 0x002fe4000000000e */
[----:B------:R-:W-:Y:S04]  /*05b0*/  LDS R23, [R8+0x280] ;  /* 0x0002800008177984 */ /* 0x000fe80000000800 */
[----:B------:R-:W0:Y:S01]  /*05c0*/  LDS R24, [R7+0x280] ;  /* 0x0002800007187984 */ /* 0x000e220000000800 */
[----:B--2---:R-:W-:-:S03]  /*05d0*/  FFMA R15, R22, R25, R15 ;  /* 0x00000019160f7223 */ /* 0x004fc6000000000f */
[----:B------:R-:W-:Y:S04]  /*05e0*/  LDS R22, [R8+0x2c0] ;  /* 0x0002c00008167984 */ /* 0x000fe80000000800 */
[----:B------:R-:W1:Y:S01]  /*05f0*/  LDS R25, [R7+0x2c0] ;  /* 0x0002c00007197984 */ /* 0x000e620000000800 */
[----:B----4-:R-:W-:Y:S01]  /*0600*/  FFMA R14, R20, R21, R15 ;  /* 0x00000015140e7223 */ /* 0x010fe2000000000f */
[----:B------:R-:W-:Y:S02]  /*0610*/  ISETP.GE.OR P2, PT, R26, UR7, P1 ;  /* 0x000000071a007c0c */ /* 0x000fe40008f46670 */
[----:B------:R-:W-:Y:S04]  /*0620*/  LDS R20, [R8+0x300] ;  /* 0x0003000008147984 */ /* 0x000fe80000000800 */
[----:B------:R-:W2:Y:S01]  /*0630*/  LDS R21, [R7+0x300] ;  /* 0x0003000007157984 */ /* 0x000ea20000000800 */
[----:B-----5:R-:W-:-:S06]  /*0640*/  FFMA R16, R17, R16, R14 ;  /* 0x0000001011107223 */ /* 0x020fcc000000000e */
[----:B------:R-:W4:Y:S01]  /*0650*/  @!P2 LDC.64 R14, c[0x0][0x380] ;  /* 0x0000e000ff0eab82 */ /* 0x000f220000000a00 */
[----:B------:R-:W-:Y:S02]  /*0660*/  ISETP.GE.AND P0, PT, R26, UR7, PT ;  /* 0x000000071a007c0c */ /* 0x000fe4000bf06270 */
[----:B------:R-:W5:Y:S02]  /*0670*/  LDS R26, [R7+0x340] ;  /* 0x00034000071a7984 */ /* 0x000f640000000800 */
[----:B------:R-:W-:Y:S01]  /*0680*/  ISETP.GE.OR P0, PT, R4, R11, P0 ;  /* 0x0000000b0400720c */ /* 0x000fe20000706670 */
[----:B0-----:R-:W-:Y:S02]  /*0690*/  FFMA R23, R23, R24, R16 ;  /* 0x0000001817177223 */ /* 0x001fe40000000010 */
[----:B------:R-:W-:Y:S02]  /*06a0*/  LDS R24, [R8+0x380] ;  /* 0x0003800008187984 */ /* 0x000fe40000000800 */
[----:B-1----:R-:W-:Y:S01]  /*06b0*/  FFMA R23, R22, R25, R23 ;  /* 0x0000001916177223 */ /* 0x002fe20000000017 */
[----:B----4-:R-:W-:Y:S01]  /*06c0*/  @!P2 IMAD.WIDE R16, R19, 0x4, R14 ;  /* 0x000000041310a825 */ /* 0x010fe200078e020e */
[----:B------:R-:W0:Y:S06]  /*06d0*/  LDS R25, [R7+0x380] ;  /* 0x0003800007197984 */ /* 0x000e2c0000000800 */
[----:B------:R-:W1:Y:S01]  /*06e0*/  @!P0 LDC.64 R14, c[0x0][0x388] ;  /* 0x0000e200ff0e8b82 */ /* 0x000e620000000a00 */
[----:B------:R-:W-:Y:S01]  /*06f0*/  LDS R22, [R7+0x3c0] ;  /* 0x0003c00007167984 */ /* 0x000fe20000000800 */
[----:B--2---:R-:W-:-:S03]  /*0700*/  FFMA R20, R20, R21, R23 ;  /* 0x0000001514147223 */ /* 0x004fc60000000017 */
[----:B------:R-:W2:Y:S01]  /*0710*/  LDS R23, [R8+0x3c0] ;  /* 0x0003c00008177984 */ /* 0x000ea20000000800 */
[----:B------:R-:W-:Y:S02]  /*0720*/  HFMA2 R21, -RZ, RZ, 0, 0 ;  /* 0x00000000ff157431 */ /* 0x000fe400000001ff */
[----:B------:R-:W-:Y:S01]  /*0730*/  BAR.SYNC.DEFER_BLOCKING 0x0 ;  /* 0x0000000000007b1d */ /* 0x000fe20000010000 */
[----:B------:R-:W-:Y:S01]  /*0740*/  MOV R28, RZ ;  /* 0x000000ff001c7202 */ /* 0x000fe20000000f00 */
[----:B-1----:R-:W-:-:S04]  /*0750*/  @!P0 IMAD.WIDE R14, R12, 0x4, R14 ;  /* 0x000000040c0e8825 */ /* 0x002fc800078e020e */
[----:B------:R-:W4:Y:S04]  /*0760*/  @!P2 LDG.E R21, desc[UR8][R16.64] ;  /* 0x000000081015a981 */ /* 0x000f28000c1e1900 */
[----:B------:R-:W4:Y:S01]  /*0770*/  @!P0 LDG.E R28, desc[UR8][R14.64] ;  /* 0x000000080e1c8981 */ /* 0x000f22000c1e1900 */
[----:B-----5:R-:W-:-:S04]  /*0780*/  FFMA R27, R27, R26, R20 ;  /* 0x0000001a1b1b7223 */ /* 0x020fc80000000014 */
[----:B0-----:R-:W-:-:S04]  /*0790*/  FFMA R24, R24, R25, R27 ;  /* 0x0000001918187223 */ /* 0x001fc8000000001b */
[----:B--2---:R-:W-:Y:S01]  /*07a0*/  FFMA R23, R23, R22, R24 ;  /* 0x0000001617177223 */ /* 0x004fe20000000018 */
[----:B------:R-:W-:-:S04]  /*07b0*/  UIADD3 UR4, UPT, UPT, UR4, 0x2, URZ ;  /* 0x0000000204047890 */ /* 0x000fc8000fffe0ff */
[----:B------:R-:W-:Y:S01]  /*07c0*/  UISETP.NE.AND UP0, UPT, UR4, URZ, UPT ;  /* 0x000000ff0400728c */ /* 0x000fe2000bf05270 */
[----:B------:R-:W-:Y:S02]  /*07d0*/  IADD3 R2, PT, PT, R2, 0x20, RZ ;  /* 0x0000002002027810 */ /* 0x000fe40007ffe0ff */
[C---:B---3--:R-:W-:Y:S02]  /*07e0*/  LEA R13, R10.reuse, R13, 0x5 ;  /* 0x0000000d0a0d7211 */ /* 0x048fe400078e28ff */
[----:B------:R-:W-:Y:S02]  /*07f0*/  LEA R19, R10, R19, 0x5 ;  /* 0x000000130a137211 */ /* 0x000fe400078e28ff */
[C---:B------:R-:W-:Y:S02]  /*0800*/  LEA R18, R11.reuse, R18, 0x5 ;  /* 0x000000120b127211 */ /* 0x040fe400078e28ff */
[----:B------:R-:W-:Y:S01]  /*0810*/  LEA R12, R11, R12, 0x5 ;  /* 0x0000000c0b0c7211 */ /* 0x000fe200078e28ff */
[----:B----4-:R-:W-:Y:S04]  /*0820*/  STS [R6], R21 ;  /* 0x0000001506007388 */ /* 0x010fe80000000800 */
[----:B------:R-:W-:Y:S01]  /*0830*/  STS [R9], R28 ;  /* 0x0000001c09007388 */ /* 0x000fe20000000800 */
        /* <DEDUP_REMOVED lines=8> */
[----:B------:R-:W3:Y:S04]  /*08c0*/  LDS R21, [R7+0xc0] ;  /* 0x0000c00007157984 */ /* 0x000ee80000000800 */
[----:B------:R-:W-:Y:S04]  /*08d0*/  LDS R24, [R7+0x100] ;  /* 0x0001000007187984 */ /* 0x000fe80000000800 */
[----:B------:R-:W-:Y:S04]  /*08e0*/  LDS R14, [R8+0x140] ;  /* 0x00014000080e7984 */ /* 0x000fe80000000800 */
[----:B------:R-:W-:Y:S01]  /*08f0*/  LDS R15, [R7+0x140] ;  /* 0x00014000070f7984 */ /* 0x000fe20000000800 */
[----:B0-----:R-:W-:-:S03]  /*0900*/  FFMA R28, R28, R29, R23 ;  /* 0x0000001d1c1c7223 */ /* 0x001fc60000000017 */
[----:B------:R-:W-:Y:S04]  /*0910*/  LDS R26, [R7+0x380] ;  /* 0x00038000071a7984 */ /* 0x000fe80000000800 */
[----:B------:R-:W0:Y:S01]  /*0920*/  LDS R23, [R8+0x100] ;  /* 0x0001000008177984 */ /* 0x000e220000000800 */
[----:B-1----:R-:W-:-:S03]  /*0930*/  FFMA R17, R17, R16, R28 ;  /* 0x0000001011117223 */ /* 0x002fc6000000001c */
[----:B------:R-:W-:Y:S01]  /*0940*/  LDS R16, [R8+0x180] ;  /* 0x0001800008107984 */ /* 0x000fe20000000800 */
[----:B--2---:R-:W-:-:S03]  /*0950*/  FFMA R25, R20, R25, R17 ;  /* 0x0000001914197223 */ /* 0x004fc60000000011 */
[----:B------:R-:W1:Y:S04]  /*0960*/  LDS R17, [R7+0x180] ;  /* 0x0001800007117984 */ /* 0x000e680000000800 */
[----:B------:R-:W-:Y:S01]  /*0970*/  LDS R20, [R8+0x1c0] ;  /* 0x0001c00008147984 */ /* 0x000fe20000000800 */
[----:B---3--:R-:W-:-:S03]  /*0980*/  FFMA R22, R22, R21, R25 ;  /* 0x0000001516167223 */ /* 0x008fc60000000019 */
[----:B------:R-:W2:Y:S01]  /*0990*/  LDS R21, [R7+0x1c0] ;  /* 0x0001c00007157984 */ /* 0x000ea20000000800 */
[----:B0-----:R-:W-:-:S03]  /*09a0*/  FFMA R25, R23, R24, R22 ;  /* 0x0000001817197223 */ /* 0x001fc60000000016 */
[----:B------:R-:W-:Y:S04]  /*09b0*/  LDS R22, [R8+0x200] ;  /* 0x0002000008167984 */ /* 0x000fe80000000800 */
[----:B------:R-:W0:Y:S01]  /*09c0*/  LDS R23, [R7+0x200] ;  /* 0x0002000007177984 */ /* 0x000e220000000800 */
[----:B------:R-:W-:-:S03]  /*09d0*/  FFMA R27, R14, R15, R25 ;  /* 0x0000000f0e1b7223 */ /* 0x000fc60000000019 */
[----:B------:R-:W-:Y:S04]  /*09e0*/  LDS R24, [R8+0x240] ;  /* 0x0002400008187984 */ /* 0x000fe80000000800 */
[----:B------:R-:W3:Y:S04]  /*09f0*/  LDS R25, [R7+0x240] ;  /* 0x0002400007197984 */ /* 0x000ee80000000800 */
[----:B------:R-:W-:Y:S04]  /*0a00*/  LDS R14, [R8+0x280] ;  /* 0x00028000080e7984 */ /* 0x000fe80000000800 */
[----:B------:R-:W4:Y:S01]  /*0a10*/  LDS R15, [R7+0x280] ;  /* 0x00028000070f7984 */ /* 0x000f220000000800 */
[----:B-1----:R-:W-:-:S03]  /*0a20*/  FFMA R17, R16, R17, R27 ;  /* 0x0000001110117223 */ /* 0x002fc6000000001b */
[----:B------:R-:W-:Y:S01]  /*0a30*/  LDS R16, [R8+0x2c0] ;  /* 0x0002c00008107984 */ /* 0x000fe20000000800 */
[----:B--2---:R-:W-:-:S03]  /*0a40*/  FFMA R21, R20, R21, R17 ;  /* 0x0000001514157223 */ /* 0x004fc60000000011 */
[----:B------:R-:W1:Y:S04]  /*0a50*/  LDS R17, [R7+0x2c0] ;  /* 0x0002c00007117984 */ /* 0x000e680000000800 */
[----:B------:R-:W-:Y:S01]  /*0a60*/  LDS R20, [R7+0x300] ;  /* 0x0003000007147984 */ /* 0x000fe20000000800 */
[----:B0-----:R-:W-:-:S03]  /*0a70*/  FFMA R23, R22, R23, R21 ;  /* 0x0000001716177223 */ /* 0x001fc60000000015 */
[----:B------:R-:W0:Y:S04]  /*0a80*/  LDS R21, [R8+0x300] ;  /* 0x0003000008157984 */ /* 0x000e280000000800 */
[----:B------:R-:W-:Y:S01]  /*0a90*/  LDS R22, [R8+0x340] ;  /* 0x0003400008167984 */ /* 0x000fe20000000800 */
[----:B---3--:R-:W-:-:S03]  /*0aa0*/  FFMA R25, R24, R25, R23 ;  /* 0x0000001918197223 */ /* 0x008fc60000000017 */
[----:B------:R-:W2:Y:S04]  /*0ab0*/  LDS R23, [R7+0x340] ;  /* 0x0003400007177984 */ /* 0x000ea80000000800 */
[----:B------:R-:W3:Y:S01]  /*0ac0*/  LDS R24, [R8+0x380] ;  /* 0x0003800008187984 */ /* 0x000ee20000000800 */
[----:B----4-:R-:W-:-:S03]  /*0ad0*/  FFMA R25, R14, R15, R25 ;  /* 0x0000000f0e197223 */ /* 0x010fc60000000019 */
[----:B------:R-:W-:Y:S04]  /*0ae0*/  LDS R14, [R8+0x3c0] ;  /* 0x0003c000080e7984 */ /* 0x000fe80000000800 */
[----:B------:R-:W4:Y:S01]  /*0af0*/  LDS R15, [R7+0x3c0] ;  /* 0x0003c000070f7984 */ /* 0x000f220000000800 */
[----:B-1----:R-:W-:-:S04]  /*0b00*/  FFMA R16, R16, R17, R25 ;  /* 0x0000001110107223 */ /* 0x002fc80000000019 */
[----:B0-----:R-:W-:-:S04]  /*0b10*/  FFMA R21, R21, R20, R16 ;  /* 0x0000001415157223 */ /* 0x001fc80000000010 */
[----:B--2---:R-:W-:-:S04]  /*0b20*/  FFMA R21, R22, R23, R21 ;  /* 0x0000001716157223 */ /* 0x004fc80000000015 */
[----:B---3--:R-:W-:-:S04]  /*0b30*/  FFMA R21, R24, R26, R21 ;  /* 0x0000001a18157223 */ /* 0x008fc80000000015 */
[----:B----4-:R-:W-:Y:S01]  /*0b40*/  FFMA R20, R14, R15, R21 ;  /* 0x0000000f0e147223 */ /* 0x010fe20000000015 */
[----:B------:R-:W-:Y:S06]  /*0b50*/  BAR.SYNC.DEFER_BLOCKING 0x0 ;  /* 0x0000000000007b1d */ /* 0x000fec0000010000 */
[----:B------:R-:W-:Y:S05]  /*0b60*/  BRA.U UP0, `(.L_x_89) ;  /* 0xfffffff500e47547 */ /* 0x000fea000b83ffff */
[----:B------:R-:W-:-:S12]  /*0b70*/  ULOP3.LUT UR4, UR6, 0x7fffffe0, URZ, 0xc0, !UPT ;  /* 0x7fffffe006047892 */ /* 0x000fd8000f8ec0ff */
.L_x_88:
[----:B------:R-:W-:-:S09]  /*0b80*/  ULOP3.LUT UP0, URZ, UR6, 0x10, URZ, 0xc0, !UPT ;  /* 0x0000001006ff7892 */ /* 0x000fd2000f80c0ff */
[----:B------:R-:W-:Y:S05]  /*0b90*/  BRA.U !UP0, `(.L_x_87) ;  /* 0x0000000508147547 */ /* 0x000fea000b800000 */
[----:B------:R-:W0:Y:S01]  /*0ba0*/  LDCU UR5, c[0x0][0x39c] ;  /* 0x00007380ff0577ac */ /* 0x000e220008000800 */
[----:B------:R-:W-:Y:S01]  /*0bb0*/  IADD3 R0, PT, PT, R0, UR4, RZ ;  /* 0x0000000400007c10 */ /* 0x000fe2000fffe0ff */
[----:B------:R-:W1:Y:S03]  /*0bc0*/  LDCU UR6, c[0x0][0x3a0] ;  /* 0x00007400ff0677ac */ /* 0x000e660008000800 */
[----:B------:R-:W-:Y:S02]  /*0bd0*/  ISETP.GE.AND P1, PT, R0, UR7, PT ;  /* 0x0000000700007c0c */ /* 0x000fe4000bf26270 */
[----:B0-----:R-:W-:-:S04]  /*0be0*/  ISETP.GE.AND P0, PT, R5, UR5, PT ;  /* 0x0000000505007c0c */ /* 0x001fc8000bf06270 */
[----:B------:R-:W-:Y:S02]  /*0bf0*/  ISETP.GE.OR P0, PT, R0, UR7, P0 ;  /* 0x0000000700007c0c */ /* 0x000fe40008706670 */
[----:B-1----:R-:W-:-:S11]  /*0c00*/  ISETP.GE.OR P1, PT, R4, UR6, P1 ;  /* 0x0000000604007c0c */ /* 0x002fd60008f26670 */
[----:B------:R-:W0:Y:S01]  /*0c10*/  @!P0 LDC.64 R12, c[0x0][0x380] ;  /* 0x0000e000ff0c8b82 */ /* 0x000e220000000a00 */
[C---:B------:R-:W-:Y:S02]  /*0c20*/  @!P0 IMAD R5, R0.reuse, UR5, R5 ;  /* 0x0000000500058c24 */ /* 0x040fe4000f8e0205 */
[----:B------:R-:W-:Y:S01]  /*0c30*/  @!P1 IMAD R15, R0, UR6, R4 ;  /* 0x00000006000f9c24 */ /* 0x000fe2000f8e0204 */
[----:B------:R-:W-:-:S04]  /*0c40*/  MOV R0, RZ ;  /* 0x000000ff00007202 */ /* 0x000fc80000000f00 */
[----:B------:R-:W1:Y:S01]  /*0c50*/  @!P1 LDC.64 R10, c[0x0][0x388] ;  /* 0x0000e200ff0a9b82 */ /* 0x000e620000000a00 */
[----:B0-----:R-:W-:-:S04]  /*0c60*/  @!P0 IMAD.WIDE R12, R5, 0x4, R12 ;  /* 0x00000004050c8825 */ /* 0x001fc800078e020c */
[----:B------:R-:W-:Y:S02]  /*0c70*/  HFMA2 R5, -RZ, RZ, 0, 0 ;  /* 0x00000000ff057431 */ /* 0x000fe400000001ff */
[----:B-1----:R-:W-:-:S04]  /*0c80*/  @!P1 IMAD.WIDE R10, R15, 0x4, R10 ;  /* 0x000000040f0a9825 */ /* 0x002fc800078e020a */
[----:B------:R-:W2:Y:S04]  /*0c90*/  @!P0 LDG.E R5, desc[UR8][R12.64] ;  /* 0x000000080c058981 */ /* 0x000ea8000c1e1900 */
[----:B------:R-:W3:Y:S04]  /*0ca0*/  @!P1 LDG.E R0, desc[UR8][R10.64] ;  /* 0x000000080a009981 */ /* 0x000ee8000c1e1900 */
[----:B--2---:R-:W-:Y:S04]  /*0cb0*/  STS [R6], R5 ;  /* 0x0000000506007388 */ /* 0x004fe80000000800 */
[----:B---3--:R-:W-:Y:S01]  /*0cc0*/  STS [R9], R0 ;  /* 0x0000000009007388 */ /* 0x008fe20000000800 */
        /* <DEDUP_REMOVED lines=10> */
[----:B------:R-:W4:Y:S04]  /*0d70*/  LDS R23, [R7+0x100] ;  /* 0x0001000007177984 */ /* 0x000f280000000800 */
[----:B------:R-:W-:Y:S04]  /*0d80*/  LDS R12, [R8+0x140] ;  /* 0x00014000080c7984 */ /* 0x000fe80000000800 */
[----:B------:R-:W5:Y:S01]  /*0d90*/  LDS R15, [R7+0x140] ;  /* 0x00014000070f7984 */ /* 0x000f620000000800 */
[----:B0-----:R-:W-:-:S03]  /*0da0*/  FFMA R14, R17, R14, R20 ;  /* 0x0000000e110e7223 */ /* 0x001fc60000000014 */
[----:B------:R-:W-:Y:S04]  /*0db0*/  LDS R10, [R8+0x180] ;  /* 0x00018000080a7984 */ /* 0x000fe80000000800 */
[----:B------:R-:W0:Y:S01]  /*0dc0*/  LDS R13, [R7+0x180] ;  /* 0x00018000070d7984 */ /* 0x000e220000000800 */
[----:B-1----:R-:W-:-:S03]  /*0dd0*/  FFMA R27, R27, R26, R14 ;  /* 0x0000001a1b1b7223 */ /* 0x002fc6000000000e */
[----:B------:R-:W-:Y:S04]  /*0de0*/  LDS R6, [R8+0x1c0] ;  /* 0x0001c00008067984 */ /* 0x000fe80000000800 */
[----:B------:R-:W1:Y:S01]  /*0df0*/  LDS R11, [R7+0x1c0] ;  /* 0x0001c000070b7984 */ /* 0x000e620000000800 */
[----:B--2---:R-:W-:-:S03]  /*0e00*/  FFMA R20, R18, R21, R27 ;  /* 0x0000001512147223 */ /* 0x004fc6000000001b */
[----:B------:R-:W-:Y:S04]  /*0e10*/  LDS R2, [R8+0x200] ;  /* 0x0002000008027984 */ /* 0x000fe80000000800 */
[----:B------:R-:W2:Y:S01]  /*0e20*/  LDS R9, [R7+0x200] ;  /* 0x0002000007097984 */ /* 0x000ea20000000800 */
[----:B---3--:R-:W-:-:S03]  /*0e30*/  FFMA R27, R25, R24, R20 ;  /* 0x00000018191b7223 */ /* 0x008fc60000000014 */
[----:B------:R-:W-:Y:S04]  /*0e40*/  LDS R0, [R8+0x240] ;  /* 0x0002400008007984 */ /* 0x000fe80000000800 */
[----:B------:R-:W3:Y:S01]  /*0e50*/  LDS R5, [R7+0x240] ;  /* 0x0002400007057984 */ /* 0x000ee20000000800 */
[----:B----4-:R-:W-:-:S03]  /*0e60*/  FFMA R27, R22, R23, R27 ;  /* 0x00000017161b7223 */ /* 0x010fc6000000001b */
[----:B------:R-:W-:Y:S04]  /*0e70*/  LDS R16, [R8+0x280] ;  /* 0x0002800008107984 */ /* 0x000fe80000000800 */
[----:B------:R-:W4:Y:S01]  /*0e80*/  LDS R19, [R7+0x280] ;  /* 0x0002800007137984 */ /* 0x000f220000000800 */
[----:B-----5:R-:W-:-:S03]  /*0e90*/  FFMA R27, R12, R15, R27 ;  /* 0x0000000f0c1b7223 */ /* 0x020fc6000000001b */
        /* <DEDUP_REMOVED lines=14> */
[----:B----4-:R-:W-:-:S04]  /*0f80*/  FFMA R5, R16, R19, R5 ;  /* 0x0000001310057223 */ /* 0x010fc80000000005 */
[----:B-----5:R-:W-:-:S04]  /*0f90*/  FFMA R5, R14, R17, R5 ;  /* 0x000000110e057223 */ /* 0x020fc80000000005 */
[----:B0-----:R-:W-:-:S04]  /*0fa0*/  FFMA R5, R18, R21, R5 ;  /* 0x0000001512057223 */ /* 0x001fc80000000005 */
[----:B-1----:R-:W-:-:S04]  /*0fb0*/  FFMA R5, R20, R25, R5 ;  /* 0x0000001914057223 */ /* 0x002fc80000000005 */
[----:B--2---:R-:W-:-:S04]  /*0fc0*/  FFMA R5, R22, R23, R5 ;  /* 0x0000001716057223 */ /* 0x004fc80000000005 */
[----:B---3--:R-:W-:Y:S01]  /*0fd0*/  FFMA R20, R12, R15, R5 ;  /* 0x0000000f0c147223 */ /* 0x008fe20000000005 */
[----:B------:R-:W-:Y:S06]  /*0fe0*/  BAR.SYNC.DEFER_BLOCKING 0x0 ;  /* 0x0000000000007b1d */ /* 0x000fec0000010000 */
.L_x_87:
[----:B------:R-:W0:Y:S01]  /*0ff0*/  LDCU UR4, c[0x0][0x3a0] ;  /* 0x00007400ff0477ac */ /* 0x000e220008000800 */
[----:B------:R-:W1:Y:S01]  /*1000*/  LDCU UR5, c[0x0][0x39c] ;  /* 0x00007380ff0577ac */ /* 0x000e620008000800 */
[----:B0-----:R-:W-:-:S04]  /*1010*/  ISETP.GE.AND P0, PT, R4, UR4, PT ;  /* 0x0000000404007c0c */ /* 0x001fc8000bf06270 */
[----:B-1----:R-:W-:-:S13]  /*1020*/  ISETP.GE.OR P0, PT, R3, UR5, P0 ;  /* 0x0000000503007c0c */ /* 0x002fda0008706670 */
[----:B------:R-:W-:Y:S05]  /*1030*/  @P0 EXIT ;  /* 0x000000000000094d */ /* 0x000fea0003800000 */
[----:B------:R-:W0:Y:S01]  /*1040*/  LDC.64 R6, c[0x0][0x390] ;  /* 0x0000e400ff067b82 */ /* 0x000e220000000a00 */
[----:B------:R-:W-:-:S04]  /*1050*/  IMAD R3, R3, UR4, R4 ;  /* 0x0000000403037c24 */ /* 0x000fc8000f8e0204 */
[----:B0-----:R-:W-:-:S05]  /*1060*/  IMAD.WIDE R2, R3, 0x4, R6 ;  /* 0x0000000403027825 */ /* 0x001fca00078e0206 */
[----:B------:R-:W-:Y:S01]  /*1070*/  STG.E desc[UR8][R2.64], R20 ;  /* 0x0000001402007986 */ /* 0x000fe2000c101908 */
[----:B------:R-:W-:Y:S05]  /*1080*/  EXIT ;  /* 0x000000000000794d */ /* 0x000fea0003800000 */
.L_x_90:
        /* <DEDUP_REMOVED lines=15> */
.L_x_108:


//--------------------- .text._Z20gemm_nt_tiled_kernelPfS_S_iii --------------------------
	.section	.text._Z20gemm_nt_tiled_kernelPfS_S_iii,"ax",@progbits
	.align	128
        .global         _Z20gemm_nt_tiled_kernelPfS_S_iii
        .type           _Z20gemm_nt_tiled_kernelPfS_S_iii,@function
        .size           _Z20gemm_nt_tiled_kernelPfS_S_iii,(.L_x_109 - _Z20gemm_nt_tiled_kernelPfS_S_iii)
        .other          _Z20gemm_nt_tiled_kernelPfS_S_iii,@"STO_CUDA_ENTRY STV_DEFAULT"
_Z20gemm_nt_tiled_kernelPfS_S_iii:
.text._Z20gemm_nt_tiled_kernelPfS_S_iii:
        /* <DEDUP_REMOVED lines=15> */
[----:B------:R-:W-:Y:S01]  /*00f0*/  MOV R21, RZ ;  /* 0x000000ff00157202 */ /* 0x000fe20000000f00 */
[----:B------:R-:W-:Y:S02]  /*0100*/  UIADD3 UR5, UPT, UPT, UR4, 0x400, URZ ;  /* 0x0000040004057890 */ /* 0x000fe4000fffe0ff */
[----:B0-----:R-:W-:Y:S02]  /*0110*/  ULEA UR4, UR6, UR4, 0x18 ;  /* 0x0000000406047291 */ /* 0x001fe4000f8ec0ff */
[----:B------:R-:W-:Y:S02]  /*0120*/  ULEA UR5, UR6, UR5, 0x18 ;  /* 0x0000000506057291 */ /* 0x000fe4000f8ec0ff */
[----:B------:R-:W-:-:S02]  /*0130*/  UIADD3 UR6, UPT, UPT, UR7, 0xf, URZ ;  /* 0x0000000f07067890 */ /* 0x000fc4000fffe0ff */
[C---:B------:R-:W-:Y:S01]  /*0140*/  LEA R2, R12.reuse, UR4, 0x6 ;  /* 0x000000040c027c11 */ /* 0x040fe2000f8e30ff */
[----:B------:R-:W-:Y:S01]  /*0150*/  UMOV UR4, URZ ;  /* 0x000000ff00047c82 */ /* 0x000fe20008000000 */
[C---:B------:R-:W-:Y:S02]  /*0160*/  LEA R16, R13.reuse, UR5, 0x2 ;  /* 0x000000050d107c11 */ /* 0x040fe4000f8e10ff */
[----:B------:R-:W-:Y:S02]  /*0170*/  LEA R20, R13, R2, 0x2 ;  /* 0x000000020d147211 */ /* 0x000fe400078e10ff */
[----:B------:R-:W-:Y:S01]  /*0180*/  LEA R19, R12, R16, 0x6 ;  /* 0x000000100c137211 */ /* 0x000fe200078e30ff */
[----:B------:R-:W-:Y:S06]  /*0190*/  BRA.U !UP0, `(.L_x_92) ;  /* 0x0000000508dc7547 */ /* 0x000fec000b800000 */
[----:B------:R-:W0:Y:S01]  /*01a0*/  LDC.64 R24, c[0x0][0x380] ;  /* 0x0000e000ff187b82 */ /* 0x000e220000000a00 */
[----:B------:R-:W1:Y:S01]  /*01b0*/  LDCU UR10, c[0x0][0x398] ;  /* 0x00007300ff0a77ac */ /* 0x000e620008000800 */
[----:B------:R-:W-:Y:S01]  /*01c0*/  IMAD R18, R3, UR7, R12 ;  /* 0x0000000703127c24 */ /* 0x000fe2000f8e020c */
[----:B------:R-:W-:Y:S01]  /*01d0*/  MOV R21, RZ ;  /* 0x000000ff00157202 */ /* 0x000fe20000000f00 */
[C---:B------:R-:W-:Y:S01]  /*01e0*/  IMAD R17, R0.reuse, UR7, R13 ;  /* 0x0000000700117c24 */ /* 0x040fe2000f8e020d */
[----:B------:R-:W-:Y:S01]  /*01f0*/  USHF.R.U32.HI UR4, URZ, 0x4, UR6 ;  /* 0x00000004ff047899 */ /* 0x000fe20008011606 */
[----:B------:R-:W-:Y:S01]  /*0200*/  MOV R15, R13 ;  /* 0x0000000d000f7202 */ /* 0x000fe20000000f00 */
[----:B------:R-:W2:Y:S01]  /*0210*/  LDCU UR11, c[0x0][0x3a0] ;  /* 0x00007400ff0b77ac */ /* 0x000ea20008000800 */
[----:B------:R-:W3:Y:S01]  /*0220*/  LDC.64 R22, c[0x0][0x388] ;  /* 0x0000e200ff167b82 */ /* 0x000ee20000000a00 */
[----:B------:R-:W-:Y:S01]  /*0230*/  MOV R14, R12 ;  /* 0x0000000c000e7202 */ /* 0x000fe20000000f00 */
[----:B------:R-:W-:Y:S01]  /*0240*/  ULOP3.LUT UR4, UR4, 0x7fffffe, URZ, 0xc0, !UPT ;  /* 0x07fffffe04047892 */ /* 0x000fe2000f8ec0ff */
[----:B------:R-:W4:Y:S03]  /*0250*/  LDCU UR5, c[0x0][0x39c] ;  /* 0x00007380ff0577ac */ /* 0x000f260008000800 */
[----:B------:R-:W-:Y:S01]  /*0260*/  UIADD3 UR4, UPT, UPT, -UR4, URZ, URZ ;  /* 0x000000ff04047290 */ /* 0x000fe2000fffe1ff */
[----:B-1----:R-:W-:-:S13]  /*0270*/  ISETP.GE.AND P1, PT, R0, UR10, PT ;  /* 0x0000000a00007c0c */ /* 0x002fda000bf26270 */
.L_x_93:
[----:B--2---:R-:W-:Y:S01]  /*0280*/  ISETP.GE.AND P0, PT, R3, UR11, PT ;  /* 0x0000000b03007c0c */ /* 0x004fe2000bf06270 */
[----:B----4-:R-:W-:Y:S01]  /*0290*/  UMOV UR7, UR5 ;  /* 0x0000000500077c82 */ /* 0x010fe20008000000 */
[----:B------:R-:W-:Y:S02]  /*02a0*/  CS2R R8, SRZ ;  /* 0x0000000000087805 */ /* 0x000fe4000001ff00 */
[----:B------:R-:W-:Y:S01]  /*02b0*/  ISETP.GE.OR P2, PT, R15, UR7, P1 ;  /* 0x000000070f007c0c */ /* 0x000fe20008f46670 */
[----:B0-----:R-:W-:Y:S01]  /*02c0*/  IMAD.WIDE R28, R17, 0x4, R24 ;  /* 0x00000004111c7825 */ /* 0x001fe200078e0218 */
[----:B------:R-:W-:-:S03]  /*02d0*/  ISETP.GE.OR P3, PT, R14, UR7, P0 ;  /* 0x000000070e007c0c */ /* 0x000fc60008766670 */
[----:B---3--:R-:W-:-:S08]  /*02e0*/  IMAD.WIDE R26, R18, 0x4, R22 ;  /* 0x00000004121a7825 */ /* 0x008fd000078e0216 */
[----:B------:R-:W2:Y:S04]  /*02f0*/  @!P2 LDG.E R9, desc[UR8][R28.64] ;  /* 0x000000081c09a981 */ /* 0x000ea8000c1e1900 */
[----:B------:R-:W3:Y:S04]  /*0300*/  @!P3 LDG.E R8, desc[UR8][R26.64] ;  /* 0x000000081a08b981 */ /* 0x000ee8000c1e1900 */
[----:B--2---:R-:W-:Y:S04]  /*0310*/  STS [R20], R9 ;  /* 0x0000000914007388 */ /* 0x004fe80000000800 */
[----:B---3--:R-:W-:Y:S01]  /*0320*/  STS [R19], R8 ;  /* 0x0000000813007388 */ /* 0x008fe20000000800 */
[----:B------:R-:W-:Y:S06]  /*0330*/  BAR.SYNC.DEFER_BLOCKING 0x0 ;  /* 0x0000000000007b1d */ /* 0x000fec0000010000 */
[----:B------:R-:W-:Y:S04]  /*0340*/  LDS R10, [R16] ;  /* 0x00000000100a7984 */ /* 0x000fe80000000800 */
[----:B------:R-:W0:Y:S04]  /*0350*/  LDS.128 R4, [R2] ;  /* 0x0000000002047984 */ /* 0x000e280000000c00 */
[----:B------:R-:W1:Y:S04]  /*0360*/  LDS R11, [R16+0x40] ;  /* 0x00004000100b7984 */ /* 0x000e680000000800 */
[----:B------:R-:W-:Y:S04]  /*0370*/  LDS R9, [R16+0x100] ;  /* 0x0001000010097984 */ /* 0x000fe80000000800 */
[----:B------:R-:W-:Y:S01]  /*0380*/  LDS R8, [R16+0x200] ;  /* 0x0002000010087984 */ /* 0x000fe20000000800 */
[----:B0-----:R-:W-:-:S04]  /*0390*/  FFMA R4, R4, R10, R21 ;  /* 0x0000000a04047223 */ /* 0x001fc80000000015 */
[----:B-1----:R-:W-:Y:S02]  /*03a0*/  FFMA R5, R11, R5, R4 ;  /* 0x000000050b057223 */ /* 0x002fe40000000004 */
[----:B------:R-:W0:Y:S04]  /*03b0*/  LDS R4, [R16+0x80] ;  /* 0x0000800010047984 */ /* 0x000e280000000800 */
[----:B------:R-:W1:Y:S01]  /*03c0*/  LDS R11, [R16+0xc0] ;  /* 0x0000c000100b7984 */ /* 0x000e620000000800 */
[----:B0-----:R-:W-:-:S04]  /*03d0*/  FFMA R4, R4, R6, R5 ;  /* 0x0000000604047223 */ /* 0x001fc80000000005 */
[----:B-1----:R-:W-:Y:S02]  /*03e0*/  FFMA R11, R11, R7, R4 ;  /* 0x000000070b0b7223 */ /* 0x002fe40000000004 */
[----:B------:R-:W0:Y:S02]  /*03f0*/  LDS.128 R4, [R2+0x10] ;  /* 0x0000100002047984 */ /* 0x000e240000000c00 */
[----:B0-----:R-:W-:Y:S02]  /*0400*/  FFMA R4, R4, R9, R11 ;  /* 0x0000000904047223 */ /* 0x001fe4000000000b */
[----:B------:R-:W0:Y:S02]  /*0410*/  LDS R9, [R16+0x140] ;  /* 0x0001400010097984 */ /* 0x000e240000000800 */
[----:B0-----:R-:W-:Y:S02]  /*0420*/  FFMA R5, R9, R5, R4 ;  /* 0x0000000509057223 */ /* 0x001fe40000000004 */
[----:B------:R-:W0:Y:S04]  /*0430*/  LDS R4, [R16+0x180] ;  /* 0x0001800010047984 */ /* 0x000e280000000800 */
[----:B------:R-:W1:Y:S01]  /*0440*/  LDS R9, [R16+0x1c0] ;  /* 0x0001c00010097984 */ /* 0x000e620000000800 */
[----:B0-----:R-:W-:-:S04]  /*0450*/  FFMA R4, R4, R6, R5 ;  /* 0x0000000604047223 */ /* 0x001fc80000000005 */
[----:B-1----:R-:W-:Y:S02]  /*0460*/  FFMA R9, R9, R7, R4 ;  /* 0x0000000709097223 */ /* 0x002fe40000000004 */
[----:B------:R-:W0:Y:S02]  /*0470*/  LDS.128 R4, [R2+0x20] ;  /* 0x0000200002047984 */ /* 0x000e240000000c00 */
[----:B0-----:R-:W-:Y:S02]  /*0480*/  FFMA R4, R4, R8, R9 ;  /* 0x0000000804047223 */ /* 0x001fe40000000009 */
[----:B------:R-:W0:Y:S04]  /*0490*/  LDS R9, [R16+0x240] ;  /* 0x0002400010097984 */ /* 0x000e280000000800 */
[----:B------:R-:W-:Y:S01]  /*04a0*/  LDS R8, [R16+0x300] ;  /* 0x0003000010087984 */ /* 0x000fe20000000800 */
[----:B0-----:R-:W-:-:S03]  /*04b0*/  FFMA R5, R9, R5, R4 ;  /* 0x0000000509057223 */ /* 0x001fc60000000004 */
[----:B------:R-:W0:Y:S04]  /*04c0*/  LDS R4, [R16+0x280] ;  /* 0x0002800010047984 */ /* 0x000e280000000800 */
[----:B------:R-:W1:Y:S01]  /*04d0*/  LDS R9, [R16+0x2c0] ;  /* 0x0002c00010097984 */ /* 0x000e620000000800 */
[----:B0-----:R-:W-:-:S04]  /*04e0*/  FFMA R4, R4, R6, R5 ;  /* 0x0000000604047223 */ /* 0x001fc80000000005 */
[----:B-1----:R-:W-:Y:S02]  /*04f0*/  FFMA R9, R9, R7, R4 ;  /* 0x0000000709097223 */ /* 0x002fe40000000004 */
[----:B------:R-:W0:Y:S02]  /*0500*/  LDS.128 R4, [R2+0x30] ;  /* 0x0000300002047984 */ /* 0x000e240000000c00 */
[----:B0-----:R-:W-:Y:S01]  /*0510*/  FFMA R4, R4, R8, R9 ;  /* 0x0000000804047223 */ /* 0x001fe20000000009 */
[----:B------:R-:W-:Y:S01]  /*0520*/  IADD3 R8, PT, PT, R15, 0x10, RZ ;  /* 0x000000100f087810 */ /* 0x000fe20007ffe0ff */
[----:B------:R-:W0:Y:S03]  /*0530*/  LDS R9, [R16+0x340] ;  /* 0x0003400010097984 */ /* 0x000e260000000800 */
[----:B------:R-:W-:Y:S02]  /*0540*/  ISETP.GE.OR P2, PT, R8, UR7, P1 ;  /* 0x0000000708007c0c */ /* 0x000fe40008f46670 */
[----:B------:R-:W1:Y:S01]  /*0550*/  LDS R8, [R16+0x380] ;  /* 0x0003800010087984 */ /* 0x000e620000000800 */
[----:B------:R-:W-:-:S04]  /*0560*/  IADD3 R10, PT, PT, R14, 0x10, RZ ;  /* 0x000000100e0a7810 */ /* 0x000fc80007ffe0ff */
[----:B------:R-:W-:Y:S02]  /*0570*/  ISETP.GE.OR P0, PT, R10, UR7, P0 ;  /* 0x000000070a007c0c */ /* 0x000fe40008706670 */
[----:B------:R-:W-:Y:S01]  /*0580*/  MOV R10, RZ ;  /* 0x000000ff000a7202 */ /* 0x000fe20000000f00 */
[----:B0-----:R-:W-:Y:S01]  /*0590*/  FFMA R9, R9, R5, R4 ;  /* 0x0000000509097223 */ /* 0x001fe20000000004 */
[----:B------:R-:W-:Y:S01]  /*05a0*/  HFMA2 R5, -RZ, RZ, 0, 0 ;  /* 0x00000000ff057431 */ /* 0x000fe200000001ff */
[----:B------:R-:W0:Y:S01]  /*05b0*/  LDS R4, [R16+0x3c0] ;  /* 0x0003c00010047984 */ /* 0x000e220000000800 */
[----:B------:R-:W-:Y:S06]  /*05c0*/  BAR.SYNC.DEFER_BLOCKING 0x0 ;  /* 0x0000000000007b1d */ /* 0x000fec0000010000 */
[----:B------:R-:W2:Y:S04]  /*05d0*/  @!P2 LDG.E R5, desc[UR8][R28.64+0x40] ;  /* 0x000040081c05a981 */ /* 0x000ea8000c1e1900 */
[----:B------:R-:W3:Y:S01]  /*05e0*/  @!P0 LDG.E R10, desc[UR8][R26.64+0x40] ;  /* 0x000040081a0a8981 */ /* 0x000ee2000c1e1900 */
[----:B-1----:R-:W-:Y:S01]  /*05f0*/  FFMA R6, R8, R6, R9 ;  /* 0x0000000608067223 */ /* 0x002fe20000000009 */
[----:B------:R-:W-:Y:S01]  /*0600*/  UIADD3 UR4, UPT, UPT, UR4, 0x2, URZ ;  /* 0x0000000204047890 */ /* 0x000fe2000fffe0ff */
[----:B------:R-:W-:-:S02]  /*0610*/  IADD3 R18, PT, PT, R18, 0x20, RZ ;  /* 0x0000002012127810 */ /* 0x000fc40007ffe0ff */
[----:B------:R-:W-:Y:S01]  /*0620*/  IADD3 R17, PT, PT, R17, 0x20, RZ ;  /* 0x0000002011117810 */ /* 0x000fe20007ffe0ff */
[----:B------:R-:W-:Y:S01]  /*0630*/  UISETP.NE.AND UP0, UPT, UR4, URZ, UPT ;  /* 0x000000ff0400728c */ /* 0x000fe2000bf05270 */
[----:B------:R-:W-:Y:S01]  /*0640*/  IADD3 R14, PT, PT, R14, 0x20, RZ ;  /* 0x000000200e0e7810 */ /* 0x000fe20007ffe0ff */
[----:B0-----:R-:W-:Y:S01]  /*0650*/  FFMA R7, R4, R7, R6 ;  /* 0x0000000704077223 */ /* 0x001fe20000000006 */
[----:B------:R-:W-:Y:S01]  /*0660*/  IADD3 R15, PT, PT, R15, 0x20, RZ ;  /* 0x000000200f0f7810 */ /* 0x000fe20007ffe0ff */
[----:B--2---:R-:W-:Y:S04]  /*0670*/  STS [R20], R5 ;  /* 0x0000000514007388 */ /* 0x004fe80000000800 */
[----:B---3--:R-:W-:Y:S01]  /*0680*/  STS [R19], R10 ;  /* 0x0000000a13007388 */ /* 0x008fe20000000800 */
[----:B------:R-:W-:Y:S06]  /*0690*/  BAR.SYNC.DEFER_BLOCKING 0x0 ;  /* 0x0000000000007b1d */ /* 0x000fec0000010000 */
[----:B------:R-:W-:Y:S04]  /*06a0*/  LDS R5, [R16] ;  /* 0x0000000010057984 */ /* 0x000fe80000000800 */
[----:B------:R-:W0:Y:S04]  /*06b0*/  LDS.128 R8, [R2] ;  /* 0x0000000002087984 */ /* 0x000e280000000c00 */
[----:B------:R-:W1:Y:S04]  /*06c0*/  LDS R29, [R16+0x40] ;  /* 0x00004000101d7984 */ /* 0x000e680000000800 */
[----:B------:R-:W2:Y:S04]  /*06d0*/  LDS R21, [R16+0x80] ;  /* 0x0000800010157984 */ /* 0x000ea80000000800 */
[----:B------:R-:W3:Y:S04]  /*06e0*/  LDS R28, [R16+0xc0] ;  /* 0x0000c000101c7984 */ /* 0x000ee80000000800 */
[----:B------:R-:W-:Y:S01]  /*06f0*/  LDS R26, [R16+0x1c0] ;  /* 0x0001c000101a7984 */ /* 0x000fe20000000800 */
[----:B0-----:R-:W-:-:S03]  /*0700*/  FFMA R8, R8, R5, R7 ;  /* 0x0000000508087223 */ /* 0x001fc60000000007 */
[----:B------:R-:W-:Y:S01]  /*0710*/  LDS.128 R4, [R2+0x10] ;  /* 0x0000100002047984 */ /* 0x000fe20000000c00 */
[----:B-1----:R-:W-:-:S03]  /*0720*/  FFMA R8, R29, R9, R8 ;  /* 0x000000091d087223 */ /* 0x002fc60000000008 */
[----:B------:R-:W0:Y:S01]  /*0730*/  LDS R9, [R16+0x100] ;  /* 0x0001000010097984 */ /* 0x000e220000000800 */
[----:B--2---:R-:W-:-:S03]  /*0740*/  FFMA R27, R21, R10, R8 ;  /* 0x0000000a151b7223 */ /* 0x004fc60000000008 */
[----:B------:R-:W1:Y:S01]  /*0750*/  LDS R29, [R16+0x140] ;  /* 0x00014000101d7984 */ /* 0x000e620000000800 */
[----:B---3--:R-:W-:-:S03]  /*0760*/  FFMA R11, R28, R11, R27 ;  /* 0x0000000b1c0b7223 */ /* 0x008fc6000000001b */
[----:B------:R-:W2:Y:S04]  /*0770*/  LDS R21, [R16+0x180] ;  /* 0x0001800010157984 */ /* 0x000ea80000000800 */
[----:B------:R-:W-:Y:S01]  /*0780*/  LDS R27, [R16+0x240] ;  /* 0x00024000101b7984 */ /* 0x000fe20000000800 */
[----:B0-----:R-:W-:-:S03]  /*0790*/  FFMA R4, R4, R9, R11 ;  /* 0x0000000904047223 */ /* 0x001fc6000000000b */
[----:B------:R-:W-:Y:S01]  /*07a0*/  LDS.128 R8, [R2+0x20] ;  /* 0x0000200002087984 */ /* 0x000fe20000000c00 */
[----:B-1----:R-:W-:-:S03]  /*07b0*/  FFMA R4, R29, R5, R4 ;  /* 0x000000051d047223 */ /* 0x002fc60000000004 */
[----:B------:R-:W0:Y:S01]  /*07c0*/  LDS R5, [R16+0x200] ;  /* 0x0002000010057984 */ /* 0x000e220000000800 */
[----:B--2---:R-:W-:-:S04]  /*07d0*/  FFMA R21, R21, R6, R4 ;  /* 0x0000000615157223 */ /* 0x004fc80000000004 */
[----:B------:R-:W-:Y:S02]  /*07e0*/  FFMA R7, R26, R7, R21 ;  /* 0x000000071a077223 */ /* 0x000fe40000000015 */
[----:B------:R-:W1:Y:S04]  /*07f0*/  LDS R21, [R16+0x280] ;  /* 0x0002800010157984 */ /* 0x000e680000000800 */
[----:B------:R-:W2:Y:S01]  /*0800*/  LDS R26, [R16+0x2c0] ;  /* 0x0002c000101a7984 */ /* 0x000ea20000000800 */
[----:B0-----:R-:W-:-:S03]  /*0810*/  FFMA R8, R8, R5, R7 ;  /* 0x0000000508087223 */ /* 0x001fc60000000007 */
[----:B------:R-:W-:Y:S01]  /*0820*/  LDS.128 R4, [R2+0x30] ;  /* 0x0000300002047984 */ /* 0x000fe20000000c00 */
[----:B------:R-:W-:-:S03]  /*0830*/  FFMA R8, R27, R9, R8 ;  /* 0x000000091b087223 */ /* 0x000fc60000000008 */
[----:B------:R-:W0:Y:S01]  /*0840*/  LDS R9, [R16+0x300] ;  /* 0x0003000010097984 */ /* 0x000e220000000800 */
[----:B-1----:R-:W-:-:S03]  /*0850*/  FFMA R21, R21, R10, R8 ;  /* 0x0000000a15157223 */ /* 0x002fc60000000008 */
[----:B------:R-:W1:Y:S01]  /*0860*/  LDS R27, [R16+0x340] ;  /* 0x00034000101b7984 */ /* 0x000e620000000800 */
[----:B--2---:R-:W-:-:S03]  /*0870*/  FFMA R11, R26, R11, R21 ;  /* 0x0000000b1a0b7223 */ /* 0x004fc60000000015 */
[----:B------:R-:W2:Y:S04]  /*0880*/  LDS R8, [R16+0x380] ;  /* 0x0003800010087984 */ /* 0x000ea80000000800 */
[----:B------:R-:W3:Y:S01]  /*0890*/  LDS R21, [R16+0x3c0] ;  /* 0x0003c00010157984 */ /* 0x000ee20000000800 */
[----:B0-----:R-:W-:-:S04]  /*08a0*/  FFMA R4, R4, R9, R11 ;  /* 0x0000000904047223 */ /* 0x001fc8000000000b */
[----:B-1----:R-:W-:-:S04]  /*08b0*/  FFMA R5, R27, R5, R4 ;  /* 0x000000051b057223 */ /* 0x002fc80000000004 */
[----:B--2---:R-:W-:-:S04]  /*08c0*/  FFMA R6, R8, R6, R5 ;  /* 0x0000000608067223 */ /* 0x004fc80000000005 */
[----:B---3--:R-:W-:Y:S01]  /*08d0*/  FFMA R21, R21, R7, R6 ;  /* 0x0000000715157223 */ /* 0x008fe20000000006 */
[----:B------:R-:W-:Y:S06]  /*08e0*/  BAR.SYNC.DEFER_BLOCKING 0x0 ;  /* 0x0000000000007b1d */ /* 0x000fec0000010000 */
[----:B------:R-:W-:Y:S05]  /*08f0*/  BRA.U UP0, `(.L_x_93) ;  /* 0xfffffff900607547 */ /* 0x000fea000b83ffff */
[----:B------:R-:W-:-:S12]  /*0900*/  ULOP3.LUT UR4, UR6, 0x7fffffe0, URZ, 0xc0, !UPT ;  /* 0x7fffffe006047892 */ /* 0x000fd8000f8ec0ff */
.L_x_92:
[----:B------:R-:W-:-:S09]  /*0910*/  ULOP3.LUT UP0, URZ, UR6, 0x10, URZ, 0xc0, !UPT ;  /* 0x0000001006ff7892 */ /* 0x000fd2000f80c0ff */
[----:B------:R-:W-:Y:S05]  /*0920*/  BRA.U !UP0, `(.L_x_91) ;  /* 0x0000000108e47547 */ /* 0x000fea000b800000 */
[----:B------:R-:W0:Y:S01]  /*0930*/  LDCU UR5, c[0x0][0x398] ;  /* 0x00007300ff0577ac */ /* 0x000e220008000800 */
[----:B------:R-:W-:Y:S02]  /*0940*/  IADD3 R7, PT, PT, R13, UR4, RZ ;  /* 0x000000040d077c10 */ /* 0x000fe4000fffe0ff */
[----:B------:R-:W-:Y:S02]  /*0950*/  CS2R R14, SRZ ;  /* 0x00000000000e7805 */ /* 0x000fe4000001ff00 */
[----:B------:R-:W-:Y:S01]  /*0960*/  IADD3 R12, PT, PT, R12, UR4, RZ ;  /* 0x000000040c0c7c10 */ /* 0x000fe2000fffe0ff */
[----:B------:R-:W1:Y:S01]  /*0970*/  LDCU UR6, c[0x0][0x3a0] ;  /* 0x00007400ff0677ac */ /* 0x000e620008000800 */
[----:B------:R-:W-:Y:S02]  /*0980*/  ISETP.GE.AND P0, PT, R7, UR7, PT ;  /* 0x0000000707007c0c */ /* 0x000fe4000bf06270 */
[----:B------:R-:W-:Y:S02]  /*0990*/  ISETP.GE.AND P1, PT, R12, UR7, PT ;  /* 0x000000070c007c0c */ /* 0x000fe4000bf26270 */
[----:B0-----:R-:W-:-:S02]  /*09a0*/  ISETP.GE.OR P0, PT, R0, UR5, P0 ;  /* 0x0000000500007c0c */ /* 0x001fc40008706670 */
[----:B-1----:R-:W-:-:S11]  /*09b0*/  ISETP.GE.OR P1, PT, R3, UR6, P1 ;  /* 0x0000000603007c0c */ /* 0x002fd60008f26670 */
[----:B------:R-:W0:Y:S01]  /*09c0*/  @!P0 LDC.64 R8, c[0x0][0x380] ;  /* 0x0000e000ff088b82 */ /* 0x000e220000000a00 */
[----:B------:R-:W-:Y:S02]  /*09d0*/  @!P0 IMAD R7, R0, UR7, R7 ;  /* 0x0000000700078c24 */ /* 0x000fe4000f8e0207 */
[----:B------:R-:W-:-:S05]  /*09e0*/  @!P1 IMAD R13, R3, UR7, R12 ;  /* 0x00000007030d9c24 */ /* 0x000fca000f8e020c */
[----:B------:R-:W1:Y:S01]  /*09f0*/  @!P1 LDC.64 R4, c[0x0][0x388] ;  /* 0x0000e200ff049b82 */ /* 0x000e620000000a00 */
[----:B0-----:R-:W-:-:S05]  /*0a00*/  @!P0 IMAD.WIDE R8, R7, 0x4, R8 ;  /* 0x0000000407088825 */ /* 0x001fca00078e0208 */
[----:B------:R-:W2:Y:S01]  /*0a10*/  @!P0 LDG.E R15, desc[UR8][R8.64] ;  /* 0x00000008080f8981 */ /* 0x000ea2000c1e1900 */
[----:B-1----:R-:W-:-:S05]  /*0a20*/  @!P1 IMAD.WIDE R12, R13, 0x4, R4 ;  /* 0x000000040d0c9825 */ /* 0x002fca00078e0204 */
[----:B------:R-:W3:Y:S04]  /*0a30*/  @!P1 LDG.E R14, desc[UR8][R12.64] ;  /* 0x000000080c0e9981 */ /* 0x000ee8000c1e1900 */
        /* <DEDUP_REMOVED lines=8> */
[----:B------:R-:W-:Y:S04]  /*0ac0*/  LDS R17, [R16+0x100] ;  /* 0x0001000010117984 */ /* 0x000fe80000000800 */
[----:B------:R-:W4:Y:S04]  /*0ad0*/  LDS.128 R8, [R2+0x10] ;  /* 0x0000100002087984 */ /* 0x000f280000000c00 */
[----:B------:R-:W5:Y:S04]  /*0ae0*/  LDS R18, [R16+0x140] ;  /* 0x0001400010127984 */ /* 0x000f680000000800 */
[----:B------:R-:W5:Y:S04]  /*0af0*/  LDS R23, [R16+0x180] ;  /* 0x0001800010177984 */ /* 0x000f680000000800 */
[----:B------:R-:W5:Y:S04]  /*0b00*/  LDS R20, [R16+0x1c0] ;  /* 0x0001c00010147984 */ /* 0x000f680000000800 */
[----:B------:R-:W-:Y:S04]  /*0b10*/  LDS R19, [R16+0x200] ;  /* 0x0002000010137984 */ /* 0x000fe80000000800 */
[----:B------:R-:W5:Y:S01]  /*0b20*/  LDS.128 R12, [R2+0x20] ;  /* 0x00002000020c7984 */ /* 0x000f620000000c00 */
[----:B0-----:R-:W-:-:S03]  /*0b30*/  FFMA R4, R4, R22, R21 ;  /* 0x0000001604047223 */ /* 0x001fc60000000015 */
[----:B------:R-:W0:Y:S01]  /*0b40*/  LDS R22, [R16+0x240] ;  /* 0x0002400010167984 */ /* 0x000e220000000800 */
[----:B-1----:R-:W-:-:S03]  /*0b50*/  FFMA R4, R27, R5, R4 ;  /* 0x000000051b047223 */ /* 0x002fc60000000004 */
[----:B------:R-:W1:Y:S01]  /*0b60*/  LDS R21, [R16+0x280] ;  /* 0x0002800010157984 */ /* 0x000e620000000800 */
[----:B--2---:R-:W-:-:S03]  /*0b70*/  FFMA R25, R25, R6, R4 ;  /* 0x0000000619197223 */ /* 0x004fc60000000004 */
[----:B------:R-:W2:Y:S01]  /*0b80*/  LDS R24, [R16+0x2c0] ;  /* 0x0002c00010187984 */ /* 0x000ea20000000800 */
[----:B---3--:R-:W-:-:S03]  /*0b90*/  FFMA R27, R26, R7, R25 ;  /* 0x000000071a1b7223 */ /* 0x008fc60000000019 */
[----:B------:R-:W-:Y:S04]  /*0ba0*/  LDS R25, [R16+0x300] ;  /* 0x0003000010197984 */ /* 0x000fe80000000800 */
[----:B------:R-:W3:Y:S01]  /*0bb0*/  LDS.128 R4, [R2+0x30] ;  /* 0x0000300002047984 */ /* 0x000ee20000000c00 */
[----:B----4-:R-:W-:-:S03]  /*0bc0*/  FFMA R27, R8, R17, R27 ;  /* 0x00000011081b7223 */ /* 0x010fc6000000001b */
[----:B------:R-:W4:Y:S04]  /*0bd0*/  LDS R26, [R16+0x340] ;  /* 0x00034000101a7984 */ /* 0x000f280000000800 */
[----:B------:R-:W4:Y:S01]  /*0be0*/  LDS R17, [R16+0x380] ;  /* 0x0003800010117984 */ /* 0x000f220000000800 */
[----:B-----5:R-:W-:-:S03]  /*0bf0*/  FFMA R18, R18, R9, R27 ;  /* 0x0000000912127223 */ /* 0x020fc6000000001b */
[----:B------:R-:W5:Y:S01]  /*0c00*/  LDS R8, [R16+0x3c0] ;  /* 0x0003c00010087984 */ /* 0x000f620000000800 */
[----:B------:R-:W-:-:S04]  /*0c10*/  FFMA R23, R23, R10, R18 ;  /* 0x0000000a17177223 */ /* 0x000fc80000000012 */
[----:B------:R-:W-:-:S04]  /*0c20*/  FFMA R11, R20, R11, R23 ;  /* 0x0000000b140b7223 */ /* 0x000fc80000000017 */
[----:B------:R-:W-:-:S04]  /*0c30*/  FFMA R11, R12, R19, R11 ;  /* 0x000000130c0b7223 */ /* 0x000fc8000000000b */
[----:B0-----:R-:W-:-:S04]  /*0c40*/  FFMA R22, R22, R13, R11 ;  /* 0x0000000d16167223 */ /* 0x001fc8000000000b */
[----:B-1----:R-:W-:-:S04]  /*0c50*/  FFMA R21, R21, R14, R22 ;  /* 0x0000000e15157223 */ /* 0x002fc80000000016 */
[----:B--2---:R-:W-:-:S04]  /*0c60*/  FFMA R15, R24, R15, R21 ;  /* 0x0000000f180f7223 */ /* 0x004fc80000000015 */
[----:B---3--:R-:W-:-:S04]  /*0c70*/  FFMA R15, R4, R25, R15 ;  /* 0x00000019040f7223 */ /* 0x008fc8000000000f */
[----:B----4-:R-:W-:-:S04]  /*0c80*/  FFMA R26, R26, R5, R15 ;  /* 0x000000051a1a7223 */ /* 0x010fc8000000000f */
[----:B------:R-:W-:-:S04]  /*0c90*/  FFMA R17, R17, R6, R26 ;  /* 0x0000000611117223 */ /* 0x000fc8000000001a */
[----:B-----5:R-:W-:Y:S01]  /*0ca0*/  FFMA R21, R8, R7, R17 ;  /* 0x0000000708157223 */ /* 0x020fe20000000011 */
[----:B------:R-:W-:Y:S06]  /*0cb0*/  BAR.SYNC.DEFER_BLOCKING 0x0 ;  /* 0x0000000000007b1d */ /* 0x000fec0000010000 */
.L_x_91:
        /* <DEDUP_REMOVED lines=10> */
.L_x_94:
        /* <DEDUP_REMOVED lines=10> */
.L_x_109:


//--------------------- .text._Z20gemm_nn_tiled_kernelPfS_S_iii --------------------------
	.section	.text._Z20gemm_nn_tiled_kernelPfS_S_iii,"ax",@progbits
	.align	128
        .global         _Z20gemm_nn_tiled_kernelPfS_S_iii
        .type           _Z20gemm_nn_tiled_kernelPfS_S_iii,@function
        .size           _Z20gemm_nn_tiled_kernelPfS_S_iii,(.L_x_110 - _Z20gemm_nn_tiled_kernelPfS_S_iii)
        .other          _Z20gemm_nn_tiled_kernelPfS_S_iii,@"STO_CUDA_ENTRY STV_DEFAULT"
_Z20gemm_nn_tiled_kernelPfS_S_iii:
.text._Z20gemm_nn_tiled_kernelPfS_S_iii:
[----:B------:R-:W-:Y:S01]  /*0000*/  LDC R1, c[0x0][0x37c] ;  /* 0x0000df00ff017b82 */ /* 0x000fe20000000800 */
[----:B------:R-:W0:Y:S01]  /*0010*/  S2R R12, SR_CTAID.Y ;  /* 0x00000000000c7919 */ /* 0x000e220000002600 */
[----:B------:R-:W1:Y:S01]  /*0020*/  LDCU UR10, c[0x0][0x39c] ;  /* 0x00007380ff0a77ac */ /* 0x000e620008000800 */
[----:B------:R-:W-:Y:S01]  /*0030*/  HFMA2 R23, -RZ, RZ, 0, 0 ;  /* 0x00000000ff177431 */ /* 0x000fe200000001ff */
[----:B------:R-:W0:Y:S01]  /*0040*/  S2R R0, SR_TID.Y ;  /* 0x0000000000007919 */ /* 0x000e220000002200 */
[----:B------:R-:W2:Y:S01]  /*0050*/  LDCU UR14, c[0x0][0x3a0] ;  /* 0x00007400ff0e77ac */ /* 0x000ea20008000800 */
[----:B------:R-:W3:Y:S01]  /*0060*/  S2R R5, SR_CTAID.X ;  /* 0x0000000000057919 */ /* 0x000ee20000002500 */
[----:B------:R-:W4:Y:S01]  /*0070*/  LDCU.64 UR8, c[0x0][0x358] ;  /* 0x00006b00ff0877ac */ /* 0x000f220008000a00 */
[----:B------:R-:W3:Y:S01]  /*0080*/  S2R R21, SR_TID.X ;  /* 0x0000000000157919 */ /* 0x000ee20000002100 */
[----:B-1----:R-:W-:Y:S01]  /*0090*/  UISETP.GE.AND UP0, UPT, UR10, 0x1, UPT ;  /* 0x000000010a00788c */ /* 0x002fe2000bf06270 */
[----:B0-----:R-:W-:-:S02]  /*00a0*/  LEA R12, R12, R0, 0x4 ;  /* 0x000000000c0c7211 */ /* 0x001fc400078e20ff */
[----:B---3--:R-:W-:-:S06]  /*00b0*/  LEA R13, R5, R21, 0x4 ;  /* 0x00000015050d7211 */ /* 0x008fcc00078e20ff */
[----:B--2-4-:R-:W-:Y:S05]  /*00c0*/  BRA.U !UP0, `(.L_x_95) ;  /* 0x0000000508387547 */ /* 0x014fea000b800000 */
[----:B------:R-:W0:Y:S01]  /*00d0*/  S2UR UR7, SR_CgaCtaId ;  /* 0x00000000000779c3 */ /* 0x000e220000008800 */
[----:B------:R-:W1:Y:S01]  /*00e0*/  LDCU UR11, c[0x0][0x3a0] ;  /* 0x00007400ff0b77ac */ /* 0x000e620008000800 */
[----:B------:R-:W-:Y:S01]  /*00f0*/  MOV R23, RZ ;  /* 0x000000ff00177202 */ /* 0x000fe20000000f00 */
[----:B------:R-:W-:Y:S01]  /*0100*/  IMAD R15, R12, UR10, R21 ;  /* 0x0000000a0c0f7c24 */ /* 0x000fe2000f8e0215 */
[----:B------:R-:W-:Y:S01]  /*0110*/  UMOV UR5, 0x400 ;  /* 0x0000040000057882 */ /* 0x000fe20000000000 */
[----:B------:R-:W-:-:S03]  /*0120*/  UIADD3 UR4, UPT, UPT, UR10, 0xf, URZ ;  /* 0x0000000f0a047890 */ /* 0x000fc6000fffe0ff */
[----:B------:R-:W2:Y:S01]  /*0130*/  LDC R16, c[0x0][0x3a0] ;  /* 0x0000e800ff107b82 */ /* 0x000ea20000000800 */
[----:B------:R-:W-:Y:S02]  /*0140*/  UIADD3 UR6, UPT, UPT, UR5, 0x400, URZ ;  /* 0x0000040005067890 */ /* 0x000fe4000fffe0ff */
[----:B------:R-:W-:Y:S01]  /*0150*/  USHF.R.U32.HI UR4, URZ, 0x4, UR4 ;  /* 0x00000004ff047899 */ /* 0x000fe20008011604 */
[----:B------:R-:W3:Y:S04]  /*0160*/  LDCU.64 UR12, c[0x0][0x398] ;  /* 0x00007300ff0c77ac */ /* 0x000ee80008000a00 */
[----:B------:R-:W4:Y:S01]  /*0170*/  LDC.64 R2, c[0x0][0x380] ;  /* 0x0000e000ff027b82 */ /* 0x000f220000000a00 */
[----:B------:R-:W-:Y:S01]  /*0180*/  UIADD3 UR4, UPT, UPT, -UR4, URZ, URZ ;  /* 0x000000ff04047290 */ /* 0x000fe2000fffe1ff */
[----:B-1----:R-:W-:Y:S01]  /*0190*/  IMAD R14, R0, UR11, R21 ;  /* 0x0000000b000e7c24 */ /* 0x002fe2000f8e0215 */
[----:B0-----:R-:W-:-:S04]  /*01a0*/  ULEA UR5, UR7, UR5, 0x18 ;  /* 0x0000000507057291 */ /* 0x001fc8000f8ec0ff */
[----:B------:R-:W-:Y:S01]  /*01b0*/  LEA R14, R5, R14, 0x4 ;  /* 0x0000000e050e7211 */ /* 0x000fe200078e20ff */
[----:B------:R-:W-:Y:S01]  /*01c0*/  ULEA UR6, UR7, UR6, 0x18 ;  /* 0x0000000607067291 */ /* 0x000fe2000f8ec0ff */
[----:B------:R-:W-:-:S05]  /*01d0*/  LEA R18, R0, UR5, 0x6 ;  /* 0x0000000500127c11 */ /* 0x000fca000f8e30ff */
[C---:B------:R-:W-:Y:S02]  /*01e0*/  LEA R19, R21.reuse, UR6, 0x2 ;  /* 0x0000000615137c11 */ /* 0x040fe4000f8e10ff */
[----:B------:R-:W-:Y:S02]  /*01f0*/  LEA R20, R21, R18, 0x2 ;  /* 0x0000001215147211 */ /* 0x000fe400078e10ff */
[----:B---3--:R-:W-:-:S07]  /*0200*/  LEA R17, R0, R19, 0x6 ;  /* 0x0000001300117211 */ /* 0x008fce00078e30ff */
.L_x_96:
[----:B------:R-:W-:Y:S01]  /*0210*/  ISETP.GE.AND P0, PT, R0, UR13, PT ;  /* 0x0000000d00007c0c */ /* 0x000fe2000bf06270 */
[----:B------:R-:W-:Y:S01]  /*0220*/  HFMA2 R22, -RZ, RZ, 0, 0 ;  /* 0x00000000ff167431 */ /* 0x000fe200000001ff */
[----:B------:R-:W-:Y:S01]  /*0230*/  ISETP.GE.AND P1, PT, R21, UR13, PT ;  /* 0x0000000d15007c0c */ /* 0x000fe2000bf26270 */
[----:B----4-:R-:W-:Y:S01]  /*0240*/  IMAD.WIDE R4, R15, 0x4, R2 ;  /* 0x000000040f047825 */ /* 0x010fe200078e0202 */
[----:B--2---:R-:W-:Y:S02]  /*0250*/  ISETP.GE.OR P0, PT, R13, R16, P0 ;  /* 0x000000100d00720c */ /* 0x004fe40000706670 */
[----:B------:R-:W-:Y:S02]  /*0260*/  ISETP.GE.OR P1, PT, R12, UR12, P1 ;  /* 0x0000000c0c007c0c */ /* 0x000fe40008f26670 */
[----:B------:R-:W-:-:S09]  /*0270*/  MOV R27, RZ ;  /* 0x000000ff001b7202 */ /* 0x000fd20000000f00 */
[----:B------:R-:W0:Y:S02]  /*0280*/  @!P0 LDC.64 R6, c[0x0][0x388] ;  /* 0x0000e200ff068b82 */ /* 0x000e240000000a00 */
[----:B------:R-:W2:Y:S01]  /*0290*/  @!P1 LDG.E R27, desc[UR8][R4.64] ;  /* 0x00000008041b9981 */ /* 0x000ea2000c1e1900 */
[----:B0-----:R-:W-:-:S05]  /*02a0*/  @!P0 IMAD.WIDE R6, R14, 0x4, R6 ;  /* 0x000000040e068825 */ /* 0x001fca00078e0206 */
[----:B------:R-:W3:Y:S01]  /*02b0*/  @!P0 LDG.E R22, desc[UR8][R6.64] ;  /* 0x0000000806168981 */ /* 0x000ee2000c1e1900 */
[----:B------:R-:W-:-:S04]  /*02c0*/  UIADD3 UR4, UPT, UPT, UR4, 0x1, URZ ;  /* 0x0000000104047890 */ /* 0x000fc8000fffe0ff */
[----:B------:R-:W-:Y:S01]  /*02d0*/  UISETP.NE.AND UP0, UPT, UR4, URZ, UPT ;  /* 0x000000ff0400728c */ /* 0x000fe2000bf05270 */
[----:B------:R-:W-:Y:S02]  /*02e0*/  IADD3 R0, PT, PT, R0, 0x10, RZ ;  /* 0x0000001000007810 */ /* 0x000fe40007ffe0ff */
[----:B------:R-:W-:Y:S02]  /*02f0*/  IADD3 R15, PT, PT, R15, 0x10, RZ ;  /* 0x000000100f0f7810 */ /* 0x000fe40007ffe0ff */
[----:B------:R-:W-:Y:S02]  /*0300*/  IADD3 R21, PT, PT, R21, 0x10, RZ ;  /* 0x0000001015157810 */ /* 0x000fe40007ffe0ff */
[----:B------:R-:W-:Y:S01]  /*0310*/  LEA R14, R16, R14, 0x4 ;  /* 0x0000000e100e7211 */ /* 0x000fe200078e20ff */
        /* <DEDUP_REMOVED lines=8> */
[----:B------:R-:W-:Y:S04]  /*03a0*/  LDS.128 R4, [R18+0x10] ;  /* 0x0000100012047984 */ /* 0x000fe80000000c00 */
[----:B------:R-:W-:Y:S04]  /*03b0*/  LDS R22, [R19+0x140] ;  /* 0x0001400013167984 */ /* 0x000fe80000000800 */
[----:B------:R-:W-:Y:S01]  /*03c0*/  LDS R27, [R19+0x200] ;  /* 0x00020000131b7984 */ /* 0x000fe20000000800 */
[----:B0-----:R-:W-:-:S03]  /*03d0*/  FFMA R8, R8, R26, R23 ;  /* 0x0000001a08087223 */ /* 0x001fc60000000017 */
[----:B------:R-:W0:Y:S01]  /*03e0*/  LDS R23, [R19+0x100] ;  /* 0x0001000013177984 */ /* 0x000e220000000800 */
[----:B-1----:R-:W-:-:S03]  /*03f0*/  FFMA R8, R29, R9, R8 ;  /* 0x000000091d087223 */ /* 0x002fc60000000008 */
[----:B------:R-:W-:Y:S01]  /*0400*/  LDS R26, [R19+0x1c0] ;  /* 0x0001c000131a7984 */ /* 0x000fe20000000800 */
[----:B--2---:R-:W-:-:S03]  /*0410*/  FFMA R9, R25, R10, R8 ;  /* 0x0000000a19097223 */ /* 0x004fc60000000008 */
[----:B------:R-:W1:Y:S01]  /*0420*/  LDS R25, [R19+0x180] ;  /* 0x0001800013197984 */ /* 0x000e620000000800 */
[----:B---3--:R-:W-:-:S03]  /*0430*/  FFMA R9, R24, R11, R9 ;  /* 0x0000000b18097223 */ /* 0x008fc60000000009 */
[----:B------:R-:W-:Y:S01]  /*0440*/  LDS R24, [R19+0x240] ;  /* 0x0002400013187984 */ /* 0x000fe20000000800 */
[----:B0-----:R-:W-:-:S03]  /*0450*/  FFMA R23, R4, R23, R9 ;  /* 0x0000001704177223 */ /* 0x001fc60000000009 */
[----:B------:R-:W0:Y:S01]  /*0460*/  LDS.128 R8, [R18+0x20] ;  /* 0x0000200012087984 */ /* 0x000e220000000c00 */
[----:B------:R-:W-:-:S03]  /*0470*/  FFMA R22, R22, R5, R23 ;  /* 0x0000000516167223 */ /* 0x000fc60000000017 */
[----:B------:R-:W2:Y:S01]  /*0480*/  LDS R23, [R19+0x280] ;  /* 0x0002800013177984 */ /* 0x000ea20000000800 */
[----:B-1----:R-:W-:-:S03]  /*0490*/  FFMA R25, R25, R6, R22 ;  /* 0x0000000619197223 */ /* 0x002fc60000000016 */
[----:B------:R-:W1:Y:S01]  /*04a0*/  LDS R22, [R19+0x2c0] ;  /* 0x0002c00013167984 */ /* 0x000e620000000800 */
[----:B------:R-:W-:-:S03]  /*04b0*/  FFMA R7, R26, R7, R25 ;  /* 0x000000071a077223 */ /* 0x000fc60000000019 */
[----:B------:R-:W-:Y:S01]  /*04c0*/  LDS R25, [R19+0x300] ;  /* 0x0003000013197984 */ /* 0x000fe20000000800 */
[----:B0-----:R-:W-:-:S03]  /*04d0*/  FFMA R27, R8, R27, R7 ;  /* 0x0000001b081b7223 */ /* 0x001fc60000000007 */
[----:B------:R-:W0:Y:S01]  /*04e0*/  LDS.128 R4, [R18+0x30] ;  /* 0x0000300012047984 */ /* 0x000e220000000c00 */
[----:B------:R-:W-:-:S03]  /*04f0*/  FFMA R24, R24, R9, R27 ;  /* 0x0000000918187223 */ /* 0x000fc6000000001b */
[----:B------:R-:W3:Y:S04]  /*0500*/  LDS R27, [R19+0x340] ;  /* 0x00034000131b7984 */ /* 0x000ee80000000800 */
[----:B------:R-:W4:Y:S04]  /*0510*/  LDS R9, [R19+0x380] ;  /* 0x0003800013097984 */ /* 0x000f280000000800 */
[----:B------:R-:W5:Y:S01]  /*0520*/  LDS R8, [R19+0x3c0] ;  /* 0x0003c00013087984 */ /* 0x000f620000000800 */
[----:B--2---:R-:W-:-:S04]  /*0530*/  FFMA R23, R23, R10, R24 ;  /* 0x0000000a17177223 */ /* 0x004fc80000000018 */
[----:B-1----:R-:W-:-:S04]  /*0540*/  FFMA R11, R22, R11, R23 ;  /* 0x0000000b160b7223 */ /* 0x002fc80000000017 */
[----:B0-----:R-:W-:-:S04]  /*0550*/  FFMA R4, R4, R25, R11 ;  /* 0x0000001904047223 */ /* 0x001fc8000000000b */
[----:B---3--:R-:W-:-:S04]  /*0560*/  FFMA R4, R27, R5, R4 ;  /* 0x000000051b047223 */ /* 0x008fc80000000004 */
[----:B----4-:R-:W-:-:S04]  /*0570*/  FFMA R9, R9, R6, R4 ;  /* 0x0000000609097223 */ /* 0x010fc80000000004 */
[----:B-----5:R-:W-:Y:S01]  /*0580*/  FFMA R23, R8, R7, R9 ;  /* 0x0000000708177223 */ /* 0x020fe20000000009 */
[----:B------:R-:W-:Y:S06]  /*0590*/  BAR.SYNC.DEFER_BLOCKING 0x0 ;  /* 0x0000000000007b1d */ /* 0x000fec0000010000 */
[----:B------:R-:W-:Y:S05]  /*05a0*/  BRA.U UP0, `(.L_x_96) ;  /* 0xfffffffd00187547 */ /* 0x000fea000b83ffff */
.L_x_95:
[----:B------:R-:W0:Y:S01]  /*05b0*/  LDCU UR4, c[0x0][0x398] ;  /* 0x00007300ff0477ac */ /* 0x000e220008000800 */
[----:B------:R-:W-:-:S04]  /*05c0*/  ISETP.GE.AND P0, PT, R13, UR14, PT ;  /* 0x0000000e0d007c0c */ /* 0x000fc8000bf06270 */
[----:B0-----:R-:W-:-:S13]  /*05d0*/  ISETP.GE.OR P0, PT, R12, UR4, P0 ;  /* 0x000000040c007c0c */ /* 0x001fda0008706670 */
[----:B------:R-:W-:Y:S05]  /*05e0*/  @P0 EXIT ;  /* 0x000000000000094d */ /* 0x000fea0003800000 */
[----:B------:R-:W0:Y:S01]  /*05f0*/  LDC.64 R2, c[0x0][0x390] ;  /* 0x0000e400ff027b82 */ /* 0x000e220000000a00 */
[----:B------:R-:W-:-:S04]  /*0600*/  IMAD R13, R12, UR14, R13 ;  /* 0x0000000e0c0d7c24 */ /* 0x000fc8000f8e020d */
[----:B0-----:R-:W-:-:S05]  /*0610*/  IMAD.WIDE R2, R13, 0x4, R2 ;  /* 0x000000040d027825 */ /* 0x001fca00078e0202 */
[----:B------:R-:W-:Y:S01]  /*0620*/  STG.E desc[UR8][R2.64], R23 ;  /* 0x0000001702007986 */ /* 0x000fe2000c101908 */
[----:B------:R-:W-:Y:S05]  /*0630*/  EXIT ;  /* 0x000000000000794d */ /* 0x000fea0003800000 */
.L_x_97:
        /* <DEDUP_REMOVED lines=12> */
.L_x_110:


//--------------------- .nv.shared.reserved.0     --------------------------
	.section	.nv.shared.reserved.0,"aw",@nobits
	.weak		__nv_reservedSMEM_offset_0_alias
	.size		__nv_reservedSMEM_offset_0_alias, 0, 64
	.other		__nv_reservedSMEM_offset_0_alias,@"STO_CUDA_RESERVED_SHARED STV_DEFAULT"
__nv_reservedSMEM_offset_0_alias:
	.zero		0
	.zero		64


//--------------------- .nv.shared._Z20gemm_tn_tiled_kernelPfS_S_iii --------------------------
	.section	.nv.shared._Z20gemm_tn_tiled_kernelPfS_S_iii,"aw",@nobits
	.sectionflags	@""
	.align	4
.nv.shared._Z20gemm_tn_tiled_kernelPfS_S_iii:
	.zero		3072


//--------------------- .nv.shared._Z20gemm_nt_tiled_kernelPfS_S_iii --------------------------
	.section	.nv.shared._Z20gemm_nt_tiled_kernelPfS_S_iii,"aw",@nobits
	.sectionflags	@""
	.align	4
.nv.shared._Z20gemm_nt_tiled_kernelPfS_S_iii:
	.zero		3072


//--------------------- .nv.shared._Z20gemm_nn_tiled_kernelPfS_S_iii --------------------------
	.section	.nv.shared._Z20gemm_nn_tiled_kernelPfS_S_iii,"aw",@nobits
	.sectionflags	@""
	.align	4
.nv.shared._Z20gemm_nn_tiled_kernelPfS_S_iii:
	.zero		3072


//--------------------- .nv.constant0._Z17sgd_update_kernelPfS_i --------------------------
	.section	.nv.constant0._Z17sgd_update_kernelPfS_i,"a",@progbits
	.sectionflags	@""
	.align	4
.nv.constant0._Z17sgd_update_kernelPfS_i:
	.zero		916


//--------------------- .nv.constant0._Z27accumulate_bias_grad_kernelPfS_ii --------------------------
	.section	.nv.constant0._Z27accumulate_bias_grad_kernelPfS_ii,"a",@progbits
	.sectionflags	@""
	.align	4
.nv.constant0._Z27accumulate_bias_grad_kernelPfS_ii:
	.zero		920


//--------------------- .nv.constant0._Z22relu_derivative_kernelPfS_i --------------------------
	.section	.nv.constant0._Z22relu_derivative_kernelPfS_i,"a",@progbits
	.sectionflags	@""
	.align	4
.nv.constant0._Z22relu_derivative_kernelPfS_i:
	.zero		916


//--------------------- .nv.constant0._Z24output_layer_grad_kernelPfS_Pii --------------------------
	.section	.nv.constant0._Z24output_layer_grad_kernelPfS_Pii,"a",@progbits
	.sectionflags	@""
	.align	4
.nv.constant0._Z24output_layer_grad_kernelPfS_Pii:
	.zero		924


//--------------------- .nv.constant0._Z22clear_gradients_kernelPfi --------------------------
	.section	.nv.constant0._Z22clear_gradients_kernelPfi,"a",@progbits
	.sectionflags	@""
	.align	4
.nv.constant0._Z22clear_gradients_kernelPfi:
	.zero		908


//--------------------- .nv.constant0._Z25softmax_activation_kernelPfii --------------------------
	.section	.nv.constant0._Z25softmax_activation_kernelPfii,"a",@progbits
	.sectionflags	@""
	.align	4
.nv.constant0._Z25softmax_activation_kernelPfii:
	.zero		912


//--------------------- .nv.constant0._Z15add_bias_kernelPfS_ii --------------------------
	.section	.nv.constant0._Z15add_bias_kernelPfS_ii,"a",@progbits
	.sectionflags	@""
	.align	4
.nv.constant0._Z15add_bias_kernelPfS_ii:
	.zero		920


//--------------------- .nv.constant0._Z22activation_relu_kernelPfi --------------------------
	.section	.nv.constant0._Z22activation_relu_kernelPfi,"a",@progbits
	.sectionflags	@""
	.align	4
.nv.constant0._Z22activation_relu_kernelPfi:
	.zero		908


//--------------------- .nv.constant0._Z20gemm_tn_tiled_kernelPfS_S_iii --------------------------
	.section	.nv.constant0._Z20gemm_tn_tiled_kernelPfS_S_iii,"a",@progbits
	.sectionflags	@""
	.align	4
.nv.constant0._Z20gemm_tn_tiled_kernelPfS_S_iii:
	.zero		932


//--------------------- .nv.constant0._Z20gemm_nt_tiled_kernelPfS_S_iii --------------------------
	.section	.nv.constant0._Z20gemm_nt_tiled_kernelPfS_S_iii,"a",@progbits
	.sectionflags	@""
	.align	4
.nv.constant0._Z20gemm_nt_tiled_kernelPfS_S_iii:
	.zero		932


//--------------------- .nv.constant0._Z20gemm_nn_tiled_kernelPfS_S_iii --------------------------
	.section	.nv.constant0._Z20gemm_nn_tiled_kernelPfS_S_iii,"a",@progbits
	.sectionflags	@""
	.align	4
.nv.constant0._Z20gemm_nn_tiled_kernelPfS_S_iii:
	.zero		932


//--------------------- SYMBOLS --------------------------

	.type		.nv.reservedSmem.offset0,@object
	.size		.nv.reservedSmem.offset0,0x4
	.type		.nv.reservedSmem.cap,@object
	.size		.nv.reservedSmem.cap,0x4
